	.target	sm_90a

	.elftype	@"ET_EXEC"


//--------------------- .note.nv.tkinfo           --------------------------
	.section	.note.nv.tkinfo,"",@"SHT_NOTE"
	.sectionflags	@"SHF_NOTE_NV_TKINFO"
	.tkinfo
        /*0018*/ 	.word	0x00000002
        /*0030*/ 	.string	""
        /*0030*/ 	.string	"ptxas"
        /*0030*/ 	.string	"Cuda compilation tools, release 13.0, V13.0.88"
        /*0030*/ 	.string	"Build cuda_13.0.r13.0/compiler.36424714_0"
        /*0030*/ 	.string	"-arch sm_90a -m 64 "



//--------------------- .note.nv.cuinfo           --------------------------
	.section	.note.nv.cuinfo,"",@"SHT_NOTE"
	.sectionflags	@"SHF_NOTE_NV_CUINFO"
        /*0018*/ 	.short	0x0002
        /*001a*/ 	.short	0x005a
        /*001c*/ 	.short	0x0082
	.zero		2


//--------------------- .nv.info                  --------------------------
	.section	.nv.info,"",@"SHT_CUDA_INFO"
	.align	4


	//----- nvinfo : EIATTR_REGCOUNT
	.align		4
        /*0000*/ 	.byte	0x04, 0x2f
        /*0002*/ 	.short	(.L_16 - .L_15)
	.align		4
.L_15:
        /*0004*/ 	.word	index@(_ZN7cutlass13device_kernelINS_4fmha6kernel28FmhaKernelTmaWarpSpecializedINS1_10collective30FmhaMainloopTmaWarpSpecializedINS_10bfloat16_tEffN4cute5tupleIJNS7_1CILi128EEESA_SA_EEENS8_IJiNS9_ILi1EEENS8_IJiiEEEEEESE_SE_NS4_12CausalFusionEJEEENS4_15FmhaFwdEpilogueIS6_fNS8_IJNS9_ILi64EEESA_SA_EEEEENS2_23IndividualTileSchedulerEJEEEEEvNT_6ParamsE)
        /*0008*/ 	.word	0x000000a8


	//----- nvinfo : EIATTR_FRAME_SIZE
	.align		4
.L_16:
        /*000c*/ 	.byte	0x04, 0x11
        /*000e*/ 	.short	(.L_18 - .L_17)
	.align		4
.L_17:
        /*0010*/ 	.word	index@($__internal_0_$__cuda_sm20_rcp_rn_f32_slowpath)
        /*0014*/ 	.word	0x00000000


	//----- nvinfo : EIATTR_FRAME_SIZE
	.align		4
.L_18:
        /*0018*/ 	.byte	0x04, 0x11
        /*001a*/ 	.short	(.L_20 - .L_19)
	.align		4
.L_19:
        /*001c*/ 	.word	index@(_ZN7cutlass13device_kernelINS_4fmha6kernel28FmhaKernelTmaWarpSpecializedINS1_10collective30FmhaMainloopTmaWarpSpecializedINS_10bfloat16_tEffN4cute5tupleIJNS7_1CILi128EEESA_SA_EEENS8_IJiNS9_ILi1EEENS8_IJiiEEEEEESE_SE_NS4_12CausalFusionEJEEENS4_15FmhaFwdEpilogueIS6_fNS8_IJNS9_ILi64EEESA_SA_EEEEENS2_23IndividualTileSchedulerEJEEEEEvNT_6ParamsE)
        /*0020*/ 	.word	0x00000000


	//----- nvinfo : EIATTR_MIN_STACK_SIZE
	.align		4
.L_20:
        /*0024*/ 	.byte	0x04, 0x12
        /*0026*/ 	.short	(.L_22 - .L_21)
	.align		4
.L_21:
        /*0028*/ 	.word	index@(_ZN7cutlass13device_kernelINS_4fmha6kernel28FmhaKernelTmaWarpSpecializedINS1_10collective30FmhaMainloopTmaWarpSpecializedINS_10bfloat16_tEffN4cute5tupleIJNS7_1CILi128EEESA_SA_EEENS8_IJiNS9_ILi1EEENS8_IJiiEEEEEESE_SE_NS4_12CausalFusionEJEEENS4_15FmhaFwdEpilogueIS6_fNS8_IJNS9_ILi64EEESA_SA_EEEEENS2_23IndividualTileSchedulerEJEEEEEvNT_6ParamsE)
        /*002c*/ 	.word	0x00000000
.L_22:


//--------------------- .nv.compat                --------------------------
	.section	.nv.compat,"",@"SHT_CUDA_COMPAT_INFO"
	.align	4
        /*0000*/ 	.byte	0x02, 0x09, 0x01, 0x00, 0x02, 0x02, 0x04, 0x00, 0x02, 0x05, 0x05, 0x00, 0x03, 0x07, 0x01, 0x01
        /*0010*/ 	.byte	0x02, 0x03, 0x01, 0x00, 0x02, 0x06, 0x01, 0x00, 0x04, 0x0b, 0x08, 0x00, 0x00, 0x00, 0x00, 0x00
        /*0020*/ 	.byte	0x00, 0x00, 0x00, 0x00


//--------------------- .nv.info._ZN7cutlass13device_kernelINS_4fmha6kernel28FmhaKernelTmaWarpSpecializedINS1_10collective30FmhaMainloopTmaWarpSpecializedINS_10bfloat16_tEffN4cute5tupleIJNS7_1CILi128EEESA_SA_EEENS8_IJiNS9_ILi1EEENS8_IJiiEEEEEESE_SE_NS4_12CausalFusionEJEEENS4_15FmhaFwdEpilogueIS6_fNS8_IJNS9_ILi64EEESA_SA_EEEEENS2_23IndividualTileSchedulerEJEEEEEvNT_6ParamsE --------------------------
	.section	.nv.info._ZN7cutlass13device_kernelINS_4fmha6kernel28FmhaKernelTmaWarpSpecializedINS1_10collective30FmhaMainloopTmaWarpSpecializedINS_10bfloat16_tEffN4cute5tupleIJNS7_1CILi128EEESA_SA_EEENS8_IJiNS9_ILi1EEENS8_IJiiEEEEEESE_SE_NS4_12CausalFusionEJEEENS4_15FmhaFwdEpilogueIS6_fNS8_IJNS9_ILi64EEESA_SA_EEEEENS2_23IndividualTileSchedulerEJEEEEEvNT_6ParamsE,"",@"SHT_CUDA_INFO"
	.sectionflags	@""
	.align	4


	//----- nvinfo : EIATTR_CUDA_API_VERSION
	.align		4
        /*0000*/ 	.byte	0x04, 0x37
        /*0002*/ 	.short	(.L_24 - .L_23)
.L_23:
        /*0004*/ 	.word	0x00000082


	//----- nvinfo : EIATTR_KPARAM_INFO
	.align		4
.L_24:
        /*0008*/ 	.byte	0x04, 0x17
        /*000a*/ 	.short	(.L_26 - .L_25)
.L_25:
        /*000c*/ 	.word	0x00000000
        /*0010*/ 	.short	0x0000
        /*0012*/ 	.short	0x0070
        /*0014*/ 	.byte	0x00, 0xf0, 0x01, 0x20


	//----- nvinfo : EIATTR_SPARSE_MMA_MASK
	.align		4
.L_26:
        /*0018*/ 	.byte	0x03, 0x50
        /*001a*/ 	.short	0x0000


	//----- nvinfo : EIATTR_MAXREG_COUNT
	.align		4
        /*001c*/ 	.byte	0x03, 0x1b
        /*001e*/ 	.short	0x00a8


	//----- nvinfo : EIATTR_NUM_BARRIERS
	.align		4
        /*0020*/ 	.byte	0x02, 0x4c
        /*0022*/ 	.byte	0x02
	.zero		1


	//----- nvinfo : EIATTR_EXTERNS
	.align		4
        /*0024*/ 	.byte	0x04, 0x0f
        /*0026*/ 	.short	(.L_28 - .L_27)


	//   ....[0]....
	.align		4
.L_27:
        /*0028*/ 	.word	index@(__assertfail)


	//----- nvinfo : EIATTR_MERCURY_ISA_VERSION
	.align		4
.L_28:
        /*002c*/ 	.byte	0x03, 0x5f
        /*002e*/ 	.short	0x0101


	//----- nvinfo : EIATTR_INT_WARP_WIDE_INSTR_OFFSETS
	.align		4
        /*0030*/ 	.byte	0x04, 0x31
        /*0032*/ 	.short	(.L_30 - .L_29)


	//   ....[0]....
.L_29:
        /*0034*/ 	.word	0x000006f0


	//   ....[1]....
        /*0038*/ 	.word	0x00000700


	//   ....[2]....
        /*003c*/ 	.word	0x00000710


	//   ....[3]....
        /*0040*/ 	.word	0x00000720


	//   ....[4]....
        /*0044*/ 	.word	0x00000790


	//----- nvinfo : EIATTR_COOP_GROUP_MASK_REGIDS
	.align		4
.L_30:
        /*0048*/ 	.byte	0x04, 0x29
        /*004a*/ 	.short	(.L_32 - .L_31)


	//   ....[0]....
.L_31:
        /*004c*/ 	.word	0xffffffff


	//   ....[1]....
        /*0050*/ 	.word	0xffffffff


	//   ....[2]....
        /*0054*/ 	.word	0xffffffff


	//   ....[3]....
        /*0058*/ 	.word	0xffffffff


	//   ....[4]....
        /*005c*/ 	.word	0xffffffff


	//   ....[5]....
        /*0060*/ 	.word	0xffffffff


	//   ....[6]....
        /*0064*/ 	.word	0xffffffff


	//   ....[7]....
        /*0068*/ 	.word	0xffffffff


	//   ....[8]....
        /*006c*/ 	.word	0xffffffff


	//   ....[9]....
        /*0070*/ 	.word	0xffffffff


	//   ....[10]....
        /*0074*/ 	.word	0xffffffff


	//   ....[11]....
        /*0078*/ 	.word	0xffffffff


	//   ....[12]....
        /*007c*/ 	.word	0xffffffff


	//   ....[13]....
        /*0080*/ 	.word	0xffffffff


	//   ....[14]....
        /*0084*/ 	.word	0xffffffff


	//   ....[15]....
        /*0088*/ 	.word	0xffffffff


	//   ....[16]....
        /*008c*/ 	.word	0xffffffff


	//   ....[17]....
        /*0090*/ 	.word	0xffffffff


	//   ....[18]....
        /*0094*/ 	.word	0xffffffff


	//   ....[19]....
        /*0098*/ 	.word	0xffffffff


	//   ....[20]....
        /*009c*/ 	.word	0xffffffff


	//   ....[21]....
        /*00a0*/ 	.word	0xffffffff


	//----- nvinfo : EIATTR_COOP_GROUP_INSTR_OFFSETS
	.align		4
.L_32:
        /*00a4*/ 	.byte	0x04, 0x28
        /*00a6*/ 	.short	(.L_34 - .L_33)


	//   ....[0]....
.L_33:
        /*00a8*/ 	.word	0x00000050


	//   ....[1]....
        /*00ac*/ 	.word	0x00000080


	//   ....[2]....
        /*00b0*/ 	.word	0x000001b0


	//   ....[3]....
        /*00b4*/ 	.word	0x00000370


	//   ....[4]....
        /*00b8*/ 	.word	0x00000530


	//   ....[5]....
        /*00bc*/ 	.word	0x00000690


	//   ....[6]....
        /*00c0*/ 	.word	0x00001ef0


	//   ....[7]....
        /*00c4*/ 	.word	0x00002010


	//   ....[8]....
        /*00c8*/ 	.word	0x00002060


	//   ....[9]....
        /*00cc*/ 	.word	0x000020f0


	//   ....[10]....
        /*00d0*/ 	.word	0x000048c0


	//   ....[11]....
        /*00d4*/ 	.word	0x000048e0


	//   ....[12]....
        /*00d8*/ 	.word	0x00005170


	//   ....[13]....
        /*00dc*/ 	.word	0x000052a0


	//   ....[14]....
        /*00e0*/ 	.word	0x00007b20


	//   ....[15]....
        /*00e4*/ 	.word	0x00007c20


	//   ....[16]....
        /*00e8*/ 	.word	0x000087c0


	//   ....[17]....
        /*00ec*/ 	.word	0x000088f0


	//   ....[18]....
        /*00f0*/ 	.word	0x0000a590


	//   ....[19]....
        /*00f4*/ 	.word	0x0000a5d0


	//   ....[20]....
        /*00f8*/ 	.word	0x0000a610


	//   ....[21]....
        /*00fc*/ 	.word	0x0000a620


	//----- nvinfo : EIATTR_REG_RECONFIG
	.align		4
.L_34:
        /*0100*/ 	.byte	0x01, 0x54
	.zero		2


	//----- nvinfo : EIATTR_SYSCALL_OFFSETS
	.align		4
        /*0104*/ 	.byte	0x04, 0x46
        /*0106*/ 	.short	(.L_36 - .L_35)


	//   ....[0]....
.L_35:
        /*0108*/ 	.word	0x0000b200


	//   ....[1]....
        /*010c*/ 	.word	0x0000b360


	//----- nvinfo : EIATTR_MBARRIER_INSTR_OFFSETS
	.align		4
.L_36:
        /*0110*/ 	.byte	0x04, 0x39
        /*0112*/ 	.short	(.L_38 - .L_37)


	//   ....[0]....
.L_37:
        /*0114*/ 	.word	0x00000320
        /*0118*/ 	.word	0x000000ff
        /*011c*/ 	.word	0x00030050
        /*0120*/ 	.short	0x0100
        /*0122*/ 	.byte	0x06
	.zero		1


	//   ....[1]....
        /*0124*/ 	.word	0x00000330
        /*0128*/ 	.word	0x000000ff
        /*012c*/ 	.word	0x00030060
        /*0130*/ 	.short	0x0100
        /*0132*/ 	.byte	0x06
	.zero		1


	//   ....[2]....
        /*0134*/ 	.word	0x00000340
        /*0138*/ 	.word	0x000000ff
        /*013c*/ 	.word	0x00030058
        /*0140*/ 	.short	0x0100
        /*0142*/ 	.byte	0x06
	.zero		1


	//   ....[3]....
        /*0144*/ 	.word	0x00000350
        /*0148*/ 	.word	0x000000ff
        /*014c*/ 	.word	0x00030068
        /*0150*/ 	.short	0x0100
        /*0152*/ 	.byte	0x06
	.zero		1


	//   ....[4]....
        /*0154*/ 	.word	0x00000480
        /*0158*/ 	.word	0x000000ff
        /*015c*/ 	.word	0x00030000
        /*0160*/ 	.short	0x0100
        /*0162*/ 	.byte	0x06
	.zero		1


	//   ....[5]....
        /*0164*/ 	.word	0x00000490
        /*0168*/ 	.word	0x000000ff
        /*016c*/ 	.word	0x00030028
        /*0170*/ 	.short	0x0100
        /*0172*/ 	.byte	0x06
	.zero		1


	//   ....[6]....
        /*0174*/ 	.word	0x000004a0
        /*0178*/ 	.word	0x000000ff
        /*017c*/ 	.word	0x00030008
        /*0180*/ 	.short	0x0100
        /*0182*/ 	.byte	0x06
	.zero		1


	//   ....[7]....
        /*0184*/ 	.word	0x000004b0
        /*0188*/ 	.word	0x000000ff
        /*018c*/ 	.word	0x00030030
        /*0190*/ 	.short	0x0100
        /*0192*/ 	.byte	0x06
	.zero		1


	//   ....[8]....
        /*0194*/ 	.word	0x000004c0
        /*0198*/ 	.word	0x000000ff
        /*019c*/ 	.word	0x00030010
        /*01a0*/ 	.short	0x0100
        /*01a2*/ 	.byte	0x06
	.zero		1


	//   ....[9]....
        /*01a4*/ 	.word	0x000004d0
        /*01a8*/ 	.word	0x000000ff
        /*01ac*/ 	.word	0x00030038
        /*01b0*/ 	.short	0x0100
        /*01b2*/ 	.byte	0x06
	.zero		1


	//   ....[10]....
        /*01b4*/ 	.word	0x000004e0
        /*01b8*/ 	.word	0x000000ff
        /*01bc*/ 	.word	0x00030018
        /*01c0*/ 	.short	0x0100
        /*01c2*/ 	.byte	0x06
	.zero		1


	//   ....[11]....
        /*01c4*/ 	.word	0x000004f0
        /*01c8*/ 	.word	0x000000ff
        /*01cc*/ 	.word	0x00030040
        /*01d0*/ 	.short	0x0100
        /*01d2*/ 	.byte	0x06
	.zero		1


	//   ....[12]....
        /*01d4*/ 	.word	0x00000500
        /*01d8*/ 	.word	0x000000ff
        /*01dc*/ 	.word	0x00030020
        /*01e0*/ 	.short	0x0100
        /*01e2*/ 	.byte	0x06
	.zero		1


	//   ....[13]....
        /*01e4*/ 	.word	0x00000510
        /*01e8*/ 	.word	0x000000ff
        /*01ec*/ 	.word	0x00030048
        /*01f0*/ 	.short	0x0100
        /*01f2*/ 	.byte	0x06
	.zero		1


	//   ....[14]....
        /*01f4*/ 	.word	0x00000640
        /*01f8*/ 	.word	0x000000ff
        /*01fc*/ 	.word	0x00030070
        /*0200*/ 	.short	0x0100
        /*0202*/ 	.byte	0x06
	.zero		1


	//   ....[15]....
        /*0204*/ 	.word	0x00000650
        /*0208*/ 	.word	0x000000ff
        /*020c*/ 	.word	0x00030080
        /*0210*/ 	.short	0x0100
        /*0212*/ 	.byte	0x06
	.zero		1


	//   ....[16]....
        /*0214*/ 	.word	0x00000660
        /*0218*/ 	.word	0x000000ff
        /*021c*/ 	.word	0x00030078
        /*0220*/ 	.short	0x0100
        /*0222*/ 	.byte	0x06
	.zero		1


	//   ....[17]....
        /*0224*/ 	.word	0x00000670
        /*0228*/ 	.word	0x000000ff
        /*022c*/ 	.word	0x00030088
        /*0230*/ 	.short	0x0100
        /*0232*/ 	.byte	0x06
	.zero		1


	//   ....[18]....
        /*0234*/ 	.word	0x000007b0
        /*0238*/ 	.word	0x000000ff
        /*023c*/ 	.word	0x00030090
        /*0240*/ 	.short	0x0100
        /*0242*/ 	.byte	0x06
	.zero		1


	//   ....[19]....
        /*0244*/ 	.word	0x000007c0
        /*0248*/ 	.word	0x000000ff
        /*024c*/ 	.word	0x00030098
        /*0250*/ 	.short	0x0100
        /*0252*/ 	.byte	0x06
	.zero		1


	//   ....[20]....
        /*0254*/ 	.word	0x000007d0
        /*0258*/ 	.word	0x000000ff
        /*025c*/ 	.word	0x000300a0
        /*0260*/ 	.short	0x0100
        /*0262*/ 	.byte	0x06
	.zero		1


	//   ....[21]....
        /*0264*/ 	.word	0x000007e0
        /*0268*/ 	.word	0x000000ff
        /*026c*/ 	.word	0x000300a8
        /*0270*/ 	.short	0x0100
        /*0272*/ 	.byte	0x06
	.zero		1


	//   ....[22]....
        /*0274*/ 	.word	0x000008e0
        /*0278*/ 	.word	0x000000ff
        /*027c*/ 	.word	0x000300c0
        /*0280*/ 	.short	0x0100
        /*0282*/ 	.byte	0x06
	.zero		1


	//   ....[23]....
        /*0284*/ 	.word	0x000008f0
        /*0288*/ 	.word	0x000000ff
        /*028c*/ 	.word	0x000300e0
        /*0290*/ 	.short	0x0100
        /*0292*/ 	.byte	0x06
	.zero		1


	//   ....[24]....
        /*0294*/ 	.word	0x00000900
        /*0298*/ 	.word	0x000000ff
        /*029c*/ 	.word	0x000300c8
        /*02a0*/ 	.short	0x0100
        /*02a2*/ 	.byte	0x06
	.zero		1


	//   ....[25]....
        /*02a4*/ 	.word	0x00000910
        /*02a8*/ 	.word	0x000000ff
        /*02ac*/ 	.word	0x000300e8
        /*02b0*/ 	.short	0x0100
        /*02b2*/ 	.byte	0x06
	.zero		1


	//   ....[26]....
        /*02b4*/ 	.word	0x00000920
        /*02b8*/ 	.word	0x000000ff
        /*02bc*/ 	.word	0x000300d0
        /*02c0*/ 	.short	0x0100
        /*02c2*/ 	.byte	0x06
	.zero		1


	//   ....[27]....
        /*02c4*/ 	.word	0x00000930
        /*02c8*/ 	.word	0x000000ff
        /*02cc*/ 	.word	0x000300f0
        /*02d0*/ 	.short	0x0100
        /*02d2*/ 	.byte	0x06
	.zero		1


	//   ....[28]....
        /*02d4*/ 	.word	0x00000940
        /*02d8*/ 	.word	0x000000ff
        /*02dc*/ 	.word	0x000300d8
        /*02e0*/ 	.short	0x0100
        /*02e2*/ 	.byte	0x06
	.zero		1


	//   ....[29]....
        /*02e4*/ 	.word	0x00000950
        /*02e8*/ 	.word	0x000000ff
        /*02ec*/ 	.word	0x000300f8
        /*02f0*/ 	.short	0x0100
        /*02f2*/ 	.byte	0x06
	.zero		1


	//   ....[30]....
        /*02f4*/ 	.word	0x00000ef0
        /*02f8*/ 	.word	0x000000ff
        /*02fc*/ 	.word	0x00030050
        /*0300*/ 	.short	0x010a
        /*0302*/ 	.byte	0x08
	.zero		1


	//   ....[31]....
        /*0304*/ 	.word	0x00000f80
        /*0308*/ 	.word	0x000000ff
        /*030c*/ 	.word	0x00030000
        /*0310*/ 	.short	0x010a
        /*0312*/ 	.byte	0x26
	.zero		1


	//   ....[32]....
        /*0314*/ 	.word	0x00000fd0
        /*0318*/ 	.word	0x000000ff
        /*031c*/ 	.word	0xfffffff8
        /*0320*/ 	.short	0x010a
        /*0322*/ 	.byte	0x04
	.zero		1


	//   ....[33]....
        /*0324*/ 	.word	0x00003d50
        /*0328*/ 	.word	0x00000003
        /*032c*/ 	.word	0x00000000
        /*0330*/ 	.short	0x0101
        /*0332*/ 	.byte	0x0b
	.zero		1


	//   ....[34]....
        /*0334*/ 	.word	0x00003f20
        /*0338*/ 	.word	0x000000ff
        /*033c*/ 	.word	0x00030008
        /*0340*/ 	.short	0x010a
        /*0342*/ 	.byte	0x26
	.zero		1


	//   ....[35]....
        /*0344*/ 	.word	0x00004250
        /*0348*/ 	.word	0x000000ff
        /*034c*/ 	.word	0x00000000
        /*0350*/ 	.short	0x0101
        /*0352*/ 	.byte	0x0a
	.zero		1


	//   ....[36]....
        /*0354*/ 	.word	0x00004390
        /*0358*/ 	.word	0x000000ff
        /*035c*/ 	.word	0x00030000
        /*0360*/ 	.short	0x010a
        /*0362*/ 	.byte	0x0a
	.zero		1


	//   ....[37]....
        /*0364*/ 	.word	0x000064e0
        /*0368*/ 	.word	0x000000ff
        /*036c*/ 	.word	0x00030000
        /*0370*/ 	.short	0x010a
        /*0372*/ 	.byte	0x0a
	.zero		1


	//   ....[38]....
        /*0374*/ 	.word	0x00006a90
        /*0378*/ 	.word	0x000000ff
        /*037c*/ 	.word	0x00030000
        /*0380*/ 	.short	0x010a
        /*0382*/ 	.byte	0x0a
	.zero		1


	//   ....[39]....
        /*0384*/ 	.word	0x00006d90
        /*0388*/ 	.word	0x000000ff
        /*038c*/ 	.word	0x00000000
        /*0390*/ 	.short	0x0101
        /*0392*/ 	.byte	0x0a
	.zero		1


	//   ....[40]....
        /*0394*/ 	.word	0x00006e40
        /*0398*/ 	.word	0x000000ff
        /*039c*/ 	.word	0x00000000
        /*03a0*/ 	.short	0x0101
        /*03a2*/ 	.byte	0x0a
	.zero		1


	//   ....[41]....
        /*03a4*/ 	.word	0x00006fe0
        /*03a8*/ 	.word	0x000000ff
        /*03ac*/ 	.word	0x00030000
        /*03b0*/ 	.short	0x010a
        /*03b2*/ 	.byte	0x0a
	.zero		1


	//   ....[42]....
        /*03b4*/ 	.word	0x00009b50
        /*03b8*/ 	.word	0x000000ff
        /*03bc*/ 	.word	0x00030000
        /*03c0*/ 	.short	0x010a
        /*03c2*/ 	.byte	0x0a
	.zero		1


	//   ....[43]....
        /*03c4*/ 	.word	0x0000a0d0
        /*03c8*/ 	.word	0x000000ff
        /*03cc*/ 	.word	0x00030000
        /*03d0*/ 	.short	0x010a
        /*03d2*/ 	.byte	0x0a
	.zero		1


	//   ....[44]....
        /*03d4*/ 	.word	0x0000a3d0
        /*03d8*/ 	.word	0x000000ff
        /*03dc*/ 	.word	0x00000000
        /*03e0*/ 	.short	0x0101
        /*03e2*/ 	.byte	0x0a
	.zero		1


	//   ....[45]....
        /*03e4*/ 	.word	0x0000a480
        /*03e8*/ 	.word	0x000000ff
        /*03ec*/ 	.word	0x00000000
        /*03f0*/ 	.short	0x0101
        /*03f2*/ 	.byte	0x0a
	.zero		1


	//   ....[46]....
        /*03f4*/ 	.word	0x0000ac20
        /*03f8*/ 	.word	0x000000ff
        /*03fc*/ 	.word	0x00000008
        /*0400*/ 	.short	0x010a
        /*0402*/ 	.byte	0x04
	.zero		1


	//   ....[47]....
        /*0404*/ 	.word	0x0000c1c0
        /*0408*/ 	.word	0x00000000
        /*040c*/ 	.word	0x00030090
        /*0410*/ 	.short	0x0101
        /*0412*/ 	.byte	0x26
	.zero		1


	//   ....[48]....
        /*0414*/ 	.word	0x0000c390
        /*0418*/ 	.word	0x00000004
        /*041c*/ 	.word	0x00030060
        /*0420*/ 	.short	0x010a
        /*0422*/ 	.byte	0x3f
	.zero		1


	//   ....[49]....
        /*0424*/ 	.word	0x0000c630
        /*0428*/ 	.word	0x00000005
        /*042c*/ 	.word	0x00030028
        /*0430*/ 	.short	0x010a
        /*0432*/ 	.byte	0x3f
	.zero		1


	//   ....[50]....
        /*0434*/ 	.word	0x0000c8e0
        /*0438*/ 	.word	0x00000004
        /*043c*/ 	.word	0x00030060
        /*0440*/ 	.short	0x010a
        /*0442*/ 	.byte	0x3f
	.zero		1


	//   ....[51]....
        /*0444*/ 	.word	0x0000cbc0
        /*0448*/ 	.word	0x00000003
        /*044c*/ 	.word	0x00030028
        /*0450*/ 	.short	0x010a
        /*0452*/ 	.byte	0x3f
	.zero		1


	//   ....[52]....
        /*0454*/ 	.word	0x0000cf40
        /*0458*/ 	.word	0x00000007
        /*045c*/ 	.word	0x00030028
        /*0460*/ 	.short	0x010a
        /*0462*/ 	.byte	0x3f
	.zero		1


	//   ....[53]....
        /*0464*/ 	.word	0x0000d220
        /*0468*/ 	.word	0x00000004
        /*046c*/ 	.word	0x00030028
        /*0470*/ 	.short	0x010a
        /*0472*/ 	.byte	0x3f
	.zero		1


	//   ....[54]....
        /*0474*/ 	.word	0x0000d4f0
        /*0478*/ 	.word	0x00000003
        /*047c*/ 	.word	0x00030050
        /*0480*/ 	.short	0x010a
        /*0482*/ 	.byte	0x3f
	.zero		1


	//   ....[55]....
        /*0484*/ 	.word	0x0000d550
        /*0488*/ 	.word	0x00000002
        /*048c*/ 	.word	0x00030000
        /*0490*/ 	.short	0x010a
        /*0492*/ 	.byte	0x3f
	.zero		1


	//   ....[56]....
        /*0494*/ 	.word	0x0000d5b0
        /*0498*/ 	.word	0x00000003
        /*049c*/ 	.word	0xfffffff8
        /*04a0*/ 	.short	0x010a
        /*04a2*/ 	.byte	0x3f
	.zero		1


	//   ....[57]....
        /*04a4*/ 	.word	0x0000d610
        /*04a8*/ 	.word	0x0000000c
        /*04ac*/ 	.word	0x00030008
        /*04b0*/ 	.short	0x010a
        /*04b2*/ 	.byte	0x3f
	.zero		1


	//   ....[58]....
        /*04b4*/ 	.word	0x0000d670
        /*04b8*/ 	.word	0x00000007
        /*04bc*/ 	.word	0x00030000
        /*04c0*/ 	.short	0x010a
        /*04c2*/ 	.byte	0x3f
	.zero		1


	//   ....[59]....
        /*04c4*/ 	.word	0x0000d6d0
        /*04c8*/ 	.word	0x0000000a
        /*04cc*/ 	.word	0x00030000
        /*04d0*/ 	.short	0x010a
        /*04d2*/ 	.byte	0x3f
	.zero		1


	//   ....[60]....
        /*04d4*/ 	.word	0x0000d730
        /*04d8*/ 	.word	0x00000007
        /*04dc*/ 	.word	0x00030000
        /*04e0*/ 	.short	0x010a
        /*04e2*/ 	.byte	0x3f
	.zero		1


	//   ....[61]....
        /*04e4*/ 	.word	0x0000d790
        /*04e8*/ 	.word	0x0000000a
        /*04ec*/ 	.word	0x00030000
        /*04f0*/ 	.short	0x010a
        /*04f2*/ 	.byte	0x3f
	.zero		1


	//   ....[62]....
        /*04f4*/ 	.word	0x0000d7f0
        /*04f8*/ 	.word	0x00000003
        /*04fc*/ 	.word	0x00000008
        /*0500*/ 	.short	0x010a
        /*0502*/ 	.byte	0x3f
	.zero		1


	//   ....[63]....
        /*0504*/ 	.word	0x0000d840
        /*0508*/ 	.word	0x00000004
        /*050c*/ 	.word	0x00030060
        /*0510*/ 	.short	0x010a
        /*0512*/ 	.byte	0x3f
	.zero		1


	//   ....[64]....
        /*0514*/ 	.word	0x0000d890
        /*0518*/ 	.word	0x00000005
        /*051c*/ 	.word	0x00030028
        /*0520*/ 	.short	0x010a
        /*0522*/ 	.byte	0x3f
	.zero		1


	//   ....[65]....
        /*0524*/ 	.word	0x0000d8e0
        /*0528*/ 	.word	0x00000004
        /*052c*/ 	.word	0x00030060
        /*0530*/ 	.short	0x010a
        /*0532*/ 	.byte	0x3f
	.zero		1


	//   ....[66]....
        /*0534*/ 	.word	0x0000d930
        /*0538*/ 	.word	0x00000003
        /*053c*/ 	.word	0x00030028
        /*0540*/ 	.short	0x010a
        /*0542*/ 	.byte	0x3f
	.zero		1


	//   ....[67]....
        /*0544*/ 	.word	0x0000d980
        /*0548*/ 	.word	0x00000007
        /*054c*/ 	.word	0x00030028
        /*0550*/ 	.short	0x010a
        /*0552*/ 	.byte	0x3f
	.zero		1


	//   ....[68]....
        /*0554*/ 	.word	0x0000d9d0
        /*0558*/ 	.word	0x00000004
        /*055c*/ 	.word	0x00030028
        /*0560*/ 	.short	0x010a
        /*0562*/ 	.byte	0x3f
	.zero		1


	//----- nvinfo : EIATTR_NUM_MBARRIERS
	.align		4
.L_38:
        /*0564*/ 	.byte	0x03, 0x38
        /*0566*/ 	.short	0x001e


	//----- nvinfo : EIATTR_EXIT_INSTR_OFFSETS
	.align		4
        /*0568*/ 	.byte	0x04, 0x1c
        /*056a*/ 	.short	(.L_40 - .L_39)


	//   ....[0]....
.L_39:
        /*056c*/ 	.word	0x000009f0


	//   ....[1]....
        /*0570*/ 	.word	0x0000c1d0


	//   ....[2]....
        /*0574*/ 	.word	0x0000c210


	//   ....[3]....
        /*0578*/ 	.word	0x0000ce40


	//   ....[4]....
        /*057c*/ 	.word	0x0000d4d0


	//----- nvinfo : EIATTR_MAX_THREADS
	.align		4
.L_40:
        /*0580*/ 	.byte	0x04, 0x05
        /*0582*/ 	.short	(.L_42 - .L_41)
.L_41:
        /*0584*/ 	.word	0x00000180
        /*0588*/ 	.word	0x00000001
        /*058c*/ 	.word	0x00000001


	//----- nvinfo : EIATTR_CRS_STACK_SIZE
	.align		4
.L_42:
        /*0590*/ 	.byte	0x04, 0x1e
        /*0592*/ 	.short	(.L_44 - .L_43)
.L_43:
        /*0594*/ 	.word	0x00000000


	//----- nvinfo : EIATTR_CBANK_PARAM_SIZE
	.align		4
.L_44:
        /*0598*/ 	.byte	0x03, 0x19
        /*059a*/ 	.short	0x0870


	//----- nvinfo : EIATTR_PARAM_CBANK
	.align		4
        /*059c*/ 	.byte	0x04, 0x0a
        /*059e*/ 	.short	(.L_46 - .L_45)
	.align		4
.L_45:
        /*05a0*/ 	.word	index@(.nv.constant0._ZN7cutlass13device_kernelINS_4fmha6kernel28FmhaKernelTmaWarpSpecializedINS1_10collective30FmhaMainloopTmaWarpSpecializedINS_10bfloat16_tEffN4cute5tupleIJNS7_1CILi128EEESA_SA_EEENS8_IJiNS9_ILi1EEENS8_IJiiEEEEEESE_SE_NS4_12CausalFusionEJEEENS4_15FmhaFwdEpilogueIS6_fNS8_IJNS9_ILi64EEESA_SA_EEEEENS2_23IndividualTileSchedulerEJEEEEEvNT_6ParamsE)
        /*05a4*/ 	.short	0x0210
        /*05a6*/ 	.short	0x0870


	//----- nvinfo : EIATTR_SW_WAR
	.align		4
.L_46:
        /*05a8*/ 	.byte	0x04, 0x36
        /*05aa*/ 	.short	(.L_48 - .L_47)
.L_47:
        /*05ac*/ 	.word	0x00000008
.L_48:


//--------------------- .nv.callgraph             --------------------------
	.section	.nv.callgraph,"",@"SHT_CUDA_CALLGRAPH"
	.align	4
	.sectionentsize	8
	.align		4
        /*0000*/ 	.word	0x00000000
	.align		4
        /*0004*/ 	.word	0xffffffff
	.align		4
        /*0008*/ 	.word	index@(_ZN7cutlass13device_kernelINS_4fmha6kernel28FmhaKernelTmaWarpSpecializedINS1_10collective30FmhaMainloopTmaWarpSpecializedINS_10bfloat16_tEffN4cute5tupleIJNS7_1CILi128EEESA_SA_EEENS8_IJiNS9_ILi1EEENS8_IJiiEEEEEESE_SE_NS4_12CausalFusionEJEEENS4_15FmhaFwdEpilogueIS6_fNS8_IJNS9_ILi64EEESA_SA_EEEEENS2_23IndividualTileSchedulerEJEEEEEvNT_6ParamsE)
	.align		4
        /*000c*/ 	.word	index@(__assertfail)
	.align		4
        /*0010*/ 	.word	0x00000000
	.align		4
        /*0014*/ 	.word	0xfffffffe
	.align		4
        /*0018*/ 	.word	0x00000000
	.align		4
        /*001c*/ 	.word	0xfffffffd
	.align		4
        /*0020*/ 	.word	0x00000000
	.align		4
        /*0024*/ 	.word	0xfffffffc


//--------------------- .nv.constant4             --------------------------
	.section	.nv.constant4,"a",@progbits
	.align	8
	.align		8
.nv.constant4:
        /*0000*/ 	.dword	__assertfail
	.align		8
        /*0008*/ 	.dword	__unnamed_1
	.align		8
        /*0010*/ 	.dword	__unnamed_2
	.align		8
        /*0018*/ 	.dword	_ZN39_INTERNAL_f9b74292_4_k_cu_baae7baa_33694cuda3std3__45__cpo5beginE
	.align		8
        /*0020*/ 	.dword	_ZN39_INTERNAL_f9b74292_4_k_cu_baae7baa_33694cuda3std3__45__cpo3endE
	.align		8
        /*0028*/ 	.dword	_ZN39_INTERNAL_f9b74292_4_k_cu_baae7baa_33694cuda3std3__45__cpo6cbeginE
	.align		8
        /*0030*/ 	.dword	_ZN39_INTERNAL_f9b74292_4_k_cu_baae7baa_33694cuda3std3__45__cpo4cendE
	.align		8
        /*0038*/ 	.dword	_ZN39_INTERNAL_f9b74292_4_k_cu_baae7baa_33694cuda3std3__441_GLOBAL__N__f9b74292_4_k_cu_baae7baa_33696ignoreE
	.align		8
        /*0040*/ 	.dword	_ZN39_INTERNAL_f9b74292_4_k_cu_baae7baa_33694cuda3std3__419piecewise_constructE
	.align		8
        /*0048*/ 	.dword	_ZN39_INTERNAL_f9b74292_4_k_cu_baae7baa_33694cuda3std3__48in_placeE
	.align		8
        /*0050*/ 	.dword	_ZN39_INTERNAL_f9b74292_4_k_cu_baae7baa_33694cuda3std6ranges3__45__cpo4swapE
	.align		8
        /*0058*/ 	.dword	_ZN39_INTERNAL_f9b74292_4_k_cu_baae7baa_33694cuda3std6ranges3__45__cpo9iter_moveE
	.align		8
        /*0060*/ 	.dword	_ZN39_INTERNAL_f9b74292_4_k_cu_baae7baa_33694cute7productE
	.align		8
        /*0068*/ 	.dword	_ZN39_INTERNAL_f9b74292_4_k_cu_baae7baa_33694cute1_E
	.align		8
        /*0070*/ 	.dword	$str$24
	.align		8
        /*0078*/ 	.dword	$str$25


//--------------------- .text._ZN7cutlass13device_kernelINS_4fmha6kernel28FmhaKernelTmaWarpSpecializedINS1_10collective30FmhaMainloopTmaWarpSpecializedINS_10bfloat16_tEffN4cute5tupleIJNS7_1CILi128EEESA_SA_EEENS8_IJiNS9_ILi1EEENS8_IJiiEEEEEESE_SE_NS4_12CausalFusionEJEEENS4_15FmhaFwdEpilogueIS6_fNS8_IJNS9_ILi64EEESA_SA_EEEEENS2_23IndividualTileSchedulerEJEEEEEvNT_6ParamsE --------------------------
	.section	.text._ZN7cutlass13device_kernelINS_4fmha6kernel28FmhaKernelTmaWarpSpecializedINS1_10collective30FmhaMainloopTmaWarpSpecializedINS_10bfloat16_tEffN4cute5tupleIJNS7_1CILi128EEESA_SA_EEENS8_IJiNS9_ILi1EEENS8_IJiiEEEEEESE_SE_NS4_12CausalFusionEJEEENS4_15FmhaFwdEpilogueIS6_fNS8_IJNS9_ILi64EEESA_SA_EEEEENS2_23IndividualTileSchedulerEJEEEEEvNT_6ParamsE,"ax",@progbits
	.align	128
.text._ZN7cutlass13device_kernelINS_4fmha6kernel28FmhaKernelTmaWarpSpecializedINS1_10collective30FmhaMainloopTmaWarpSpecializedINS_10bfloat16_tEffN4cute5tupleIJNS7_1CILi128EEESA_SA_EEENS8_IJiNS9_ILi1EEENS8_IJiiEEEEEESE_SE_NS4_12CausalFusionEJEEENS4_15FmhaFwdEpilogueIS6_fNS8_IJNS9_ILi64EEESA_SA_EEEEENS2_23IndividualTileSchedulerEJEEEEEvNT_6ParamsE:
        .type           _ZN7cutlass13device_kernelINS_4fmha6kernel28FmhaKernelTmaWarpSpecializedINS1_10collective30FmhaMainloopTmaWarpSpecializedINS_10bfloat16_tEffN4cute5tupleIJNS7_1CILi128EEESA_SA_EEENS8_IJiNS9_ILi1EEENS8_IJiiEEEEEESE_SE_NS4_12CausalFusionEJEEENS4_15FmhaFwdEpilogueIS6_fNS8_IJNS9_ILi64EEESA_SA_EEEEENS2_23IndividualTileSchedulerEJEEEEEvNT_6ParamsE,@function
        .size           _ZN7cutlass13device_kernelINS_4fmha6kernel28FmhaKernelTmaWarpSpecializedINS1_10collective30FmhaMainloopTmaWarpSpecializedINS_10bfloat16_tEffN4cute5tupleIJNS7_1CILi128EEESA_SA_EEENS8_IJiNS9_ILi1EEENS8_IJiiEEEEEESE_SE_NS4_12CausalFusionEJEEENS4_15FmhaFwdEpilogueIS6_fNS8_IJNS9_ILi64EEESA_SA_EEEEENS2_23IndividualTileSchedulerEJEEEEEvNT_6ParamsE,(.L_x_123 - _ZN7cutlass13device_kernelINS_4fmha6kernel28FmhaKernelTmaWarpSpecializedINS1_10collective30FmhaMainloopTmaWarpSpecializedINS_10bfloat16_tEffN4cute5tupleIJNS7_1CILi128EEESA_SA_EEENS8_IJiNS9_ILi1EEENS8_IJiiEEEEEESE_SE_NS4_12CausalFusionEJEEENS4_15FmhaFwdEpilogueIS6_fNS8_IJNS9_ILi64EEESA_SA_EEEEENS2_23IndividualTileSchedulerEJEEEEEvNT_6ParamsE)
        .other          _ZN7cutlass13device_kernelINS_4fmha6kernel28FmhaKernelTmaWarpSpecializedINS1_10collective30FmhaMainloopTmaWarpSpecializedINS_10bfloat16_tEffN4cute5tupleIJNS7_1CILi128EEESA_SA_EEENS8_IJiNS9_ILi1EEENS8_IJiiEEEEEESE_SE_NS4_12CausalFusionEJEEENS4_15FmhaFwdEpilogueIS6_fNS8_IJNS9_ILi64EEESA_SA_EEEEENS2_23IndividualTileSchedulerEJEEEEEvNT_6ParamsE,@"STO_CUDA_ENTRY STV_DEFAULT"
_ZN7cutlass13device_kernelINS_4fmha6kernel28FmhaKernelTmaWarpSpecializedINS1_10collective30FmhaMainloopTmaWarpSpecializedINS_10bfloat16_tEffN4cute5tupleIJNS7_1CILi128EEESA_SA_EEENS8_IJiNS9_ILi1EEENS8_IJiiEEEEEESE_SE_NS4_12CausalFusionEJEEENS4_15FmhaFwdEpilogueIS6_fNS8_IJNS9_ILi64EEESA_SA_EEEEENS2_23IndividualTileSchedulerEJEEEEEvNT_6ParamsE:
[----:B------:R-:W1:Y:S01]  /*0000*/  LDC R1, c[0x0][0x28] ;  /* 0x00000a00ff017b82 */ /* 0x000e620000000800 */
[----:B------:R-:W2:Y:S01]  /*0010*/  S2R R0, SR_TID.X ;  /* 0x0000000000007919 */ /* 0x000ea20000002100 */
[----:B------:R-:W-:Y:S01]  /*0020*/  ELECT P1, URZ, PT ;  /* 0x00000000003f782f */ /* 0x000fe20003820000 */
[----:B------:R-:W-:Y:S01]  /*0030*/  BSSY B0, `(.L_x_0) ;  /* 0x0000017000007945 */ /* 0x000fe20003800000 */
[----:B--2---:R-:W-:-:S05]  /*0040*/  SHF.R.U32.HI R2, RZ, 0x5, R0 ;  /* 0x00000005ff027819 */ /* 0x004fca0000011600 */
[----:B------:R-:W2:Y:S02]  /*0050*/  SHFL.IDX PT, R3, R2, RZ, 0x1f ;  /* 0x00001fff02037589 */ /* 0x000ea400000e0000 */
[----:B--2---:R-:W-:Y:S02]  /*0060*/  R2UR UR4, R3 ;  /* 0x00000000030472ca */ /* 0x004fe400000e0000 */
[----:B------:R-:W-:-:S06]  /*0070*/  SHF.R.U32.HI R3, RZ, 0x7, R0 ;  /* 0x00000007ff037819 */ /* 0x000fcc0000011600 */
[----:B------:R-:W2:Y:S05]  /*0080*/  SHFL.IDX PT, R3, R3, RZ, 0x1f ;  /* 0x00001fff03037589 */ /* 0x000eaa00000e0000 */
[----:B------:R-:W-:Y:S02]  /*0090*/  USHF.R.S32.HI UR5, URZ, 0x1f, UR4 ;  /* 0x0000001f3f057899 */ /* 0x000fe40008011404 */
[----:B------:R-:W-:Y:S02]  /*00a0*/  ISETP.NE.OR P0, PT, RZ, UR4, !P1 ;  /* 0x00000004ff007c0c */ /* 0x000fe4000cf05670 */
[----:B------:R-:W-:-:S04]  /*00b0*/  ULEA.HI UR5, UR5, UR4, URZ, 0x2 ;  /* 0x0000000405057291 */ /* 0x000fc8000f8f103f */
[----:B------:R-:W-:-:S04]  /*00c0*/  ULOP3.LUT UR5, UR5, 0xfffffffc, URZ, 0xc0, !UPT ;  /* 0xfffffffc05057892 */ /* 0x000fc8000f8ec03f */
[----:B------:R-:W-:-:S03]  /*00d0*/  UIADD3 UR4, UR4, -UR5, URZ ;  /* 0x8000000504047290 */ /* 0x000fc6000fffe03f */
[----:B-1----:R-:W-:Y:S09]  /*00e0*/  @P0 BRA `(.L_x_1) ;  /* 0x00000000002c0947 */ /* 0x002ff20003800000 */
[----:B------:R-:W-:Y:S02]  /*00f0*/  ULDC.64 UR6, c[0x0][0x198] ;  /* 0x0000660000067ab9 */ /* 0x000fe40000000a00 */
[----:B------:R-:W-:Y:S02]  /*0100*/  UIADD3 UR8, UP0, UR6, 0xf0, URZ ;  /* 0x000000f006087890 */ /* 0x000fe4000ff1e03f */
[----:B------:R-:W-:Y:S02]  /*0110*/  UIADD3 UR10, UP1, UR6, 0x1f0, URZ ;  /* 0x000001f0060a7890 */ /* 0x000fe4000ff3e03f */
[----:B------:R-:W-:Y:S02]  /*0120*/  UIADD3 UR6, UP2, UR6, 0x2f0, URZ ;  /* 0x000002f006067890 */ /* 0x000fe4000ff5e03f */
[----:B------:R-:W-:Y:S02]  /*0130*/  UIADD3.X UR9, URZ, UR7, URZ, UP0, !UPT ;  /* 0x000000073f097290 */ /* 0x000fe400087fe43f */
[----:B------:R-:W-:-:S02]  /*0140*/  UIADD3.X UR11, URZ, UR7, URZ, UP1, !UPT ;  /* 0x000000073f0b7290 */ /* 0x000fc40008ffe43f */
[----:B------:R-:W-:-:S05]  /*0150*/  UIADD3.X UR7, URZ, UR7, URZ, UP2, !UPT ;  /* 0x000000073f077290 */ /* 0x000fca00097fe43f */
[----:B------:R1:W-:Y:S02]  /*0160*/  UTMACCTL.PF [UR8] ;  /* 0x00000000080079b9 */ /* 0x0003e40008040000 */
[----:B------:R1:W-:Y:S02]  /*0170*/  UTMACCTL.PF [UR10] ;  /* 0x000000000a0079b9 */ /* 0x0003e40008040000 */
[----:B------:R1:W-:Y:S02]  /*0180*/  UTMACCTL.PF [UR6] ;  /* 0x00000000060079b9 */ /* 0x0003e40008040000 */
[----:B-1----:R-:W-:Y:S01]  /*0190*/  NOP ;  /* 0x0000000000007918 */ /* 0x002fe20000000000 */
.L_x_1:
[----:B------:R-:W-:Y:S05]  /*01a0*/  BSYNC B0 ;  /* 0x0000000000007941 */ /* 0x000fea0003800000 */
.L_x_0:
[----:B------:R-:W1:Y:S01]  /*01b0*/  SHFL.IDX PT, R4, R2, RZ, 0x1f ;  /* 0x00001fff02047589 */ /* 0x000e6200000e0000 */
[----:B--2---:R-:W-:Y:S01]  /*01c0*/  R2UR UR36, R3 ;  /* 0x00000000032472ca */ /* 0x004fe200000e0000 */
[----:B------:R-:W-:-:S12]  /*01d0*/  UISETP.NE.AND UP0, UPT, UR4, 0x1, UPT ;  /* 0x000000010400788c */ /* 0x000fd8000bf05270 */
[----:B------:R-:W-:Y:S02]  /*01e0*/  UIADD3 UR7, UR36, -0x1, URZ ;  /* 0xffffffff24077890 */ /* 0x000fe4000fffe03f */
[----:B------:R-:W-:Y:S02]  /*01f0*/  UISETP.EQ.AND UP0, UPT, UR36, URZ, !UP0 ;  /* 0x0000003f2400728c */ /* 0x000fe4000c702270 */
[----:B------:R-:W-:Y:S02]  /*0200*/  UISETP.GE.U32.AND UP1, UPT, UR7, 0x4, UPT ;  /* 0x000000040700788c */ /* 0x000fe4000bf26070 */
[----:B------:R-:W-:Y:S01]  /*0210*/  USEL UR5, URZ, 0x1, !UP0 ;  /* 0x000000013f057887 */ /* 0x000fe2000c000000 */
[----:B-1----:R-:W-:-:S03]  /*0220*/  ISETP.NE.AND P0, PT, R4, RZ, PT ;  /* 0x000000ff0400720c */ /* 0x002fc60003f05270 */
[----:B------:R-:W-:-:S10]  /*0230*/  USEL UR5, UR5, 0x2, UP1 ;  /* 0x0000000205057887 */ /* 0x000fd40008800000 */
[----:B------:R-:W-:Y:S05]  /*0240*/  @P0 BRA `(.L_x_2) ;  /* 0x0000000000480947 */ /* 0x000fea0003800000 */
[----:B------:R-:W1:Y:S01]  /*0250*/  S2UR UR8, SR_CgaCtaId ;  /* 0x00000000000879c3 */ /* 0x000e620000008800 */
[----:B------:R-:W-:Y:S01]  /*0260*/  UMOV UR6, 0x400 ;  /* 0x0000040000067882 */ /* 0x000fe20000000000 */
[----:B------:R-:W-:Y:S01]  /*0270*/  UMOV UR9, 0x1 ;  /* 0x0000000100097882 */ /* 0x000fe20000000000 */
[----:B------:R-:W-:Y:S01]  /*0280*/  UMOV UR10, 0x80 ;  /* 0x00000080000a7882 */ /* 0x000fe20000000000 */
[----:B------:R-:W-:Y:S01]  /*0290*/  ELECT P0, URZ, PT ;  /* 0x00000000003f782f */ /* 0x000fe20003800000 */
[----:B------:R-:W-:-:S04]  /*02a0*/  UIADD3 UR10, -UR10, 0x100000, URZ ;  /* 0x001000000a0a7890 */ /* 0x000fc8000fffe13f */
[----:B------:R-:W-:Y:S02]  /*02b0*/  USHF.L.U32 UR11, UR10, 0xb, URZ ;  /* 0x0000000b0a0b7899 */ /* 0x000fe4000800063f */
[----:B------:R-:W-:Y:S02]  /*02c0*/  USHF.L.U32 UR10, UR10, 0x1, URZ ;  /* 0x000000010a0a7899 */ /* 0x000fe4000800063f */
[----:B-1----:R-:W-:Y:S02]  /*02d0*/  ULEA UR6, UR8, UR6, 0x18 ;  /* 0x0000000608067291 */ /* 0x002fe4000f8ec03f */
[----:B------:R-:W-:-:S04]  /*02e0*/  UIADD3 UR8, -UR9, 0x100000, URZ ;  /* 0x0010000009087890 */ /* 0x000fc8000fffe13f */
[----:B------:R-:W-:Y:S02]  /*02f0*/  USHF.L.U32 UR9, UR8, 0xb, URZ ;  /* 0x0000000b08097899 */ /* 0x000fe4000800063f */
[----:B------:R-:W-:Y:S01]  /*0300*/  USHF.L.U32 UR8, UR8, 0x1, URZ ;  /* 0x0000000108087899 */ /* 0x000fe2000800063f */
[----:B------:R-:W1:Y:S11]  /*0310*/  FENCE.VIEW.ASYNC.S ;  /* 0x00000000000073c6 */ /* 0x000e760000000000 */
[----:B-1----:R1:W2:Y:S01]  /*0320*/  SYNCS.EXCH.64 URZ, [UR6+0x30050], UR8 ;  /* 0x03005008063f75b2 */ /* 0x0022a20008000100 */
[----:B------:R1:W3:Y:S01]  /*0330*/  SYNCS.EXCH.64 URZ, [UR6+0x30060], UR10 ;  /* 0x0300600a063f75b2 */ /* 0x0002e20008000100 */
[----:B------:R1:W4:Y:S01]  /*0340*/  SYNCS.EXCH.64 URZ, [UR6+0x30058], UR8 ;  /* 0x03005808063f75b2 */ /* 0x0003220008000100 */
[----:B------:R1:W1:Y:S01]  /*0350*/  SYNCS.EXCH.64 URZ, [UR6+0x30068], UR10 ;  /* 0x0300680a063f75b2 */ /* 0x0002620008000100 */
[----:B------:R-:W-:Y:S01]  /*0360*/  NOP ;  /* 0x0000000000007918 */ /* 0x000fe20000000000 */
.L_x_2:
[----:B------:R-:W5:Y:S01]  /*0370*/  SHFL.IDX PT, R3, R2, RZ, 0x1f ;  /* 0x00001fff02037589 */ /* 0x000f6200000e0000 */
[----:B------:R-:W-:Y:S01]  /*0380*/  NOP ;  /* 0x0000000000007918 */ /* 0x000fe20000000000 */
[----:B-----5:R-:W-:-:S13]  /*0390*/  ISETP.NE.AND P0, PT, R3, RZ, PT ;  /* 0x000000ff0300720c */ /* 0x020fda0003f05270 */
[----:B------:R-:W-:Y:S05]  /*03a0*/  @P0 BRA `(.L_x_3) ;  /* 0x0000000000600947 */ /* 0x000fea0003800000 */
[----:B-1----:R-:W1:Y:S01]  /*03b0*/  S2UR UR8, SR_CgaCtaId ;  /* 0x00000000000879c3 */ /* 0x002e620000008800 */
[----:B------:R-:W-:Y:S01]  /*03c0*/  UMOV UR6, 0x400 ;  /* 0x0000040000067882 */ /* 0x000fe20000000000 */
[----:B------:R-:W-:Y:S01]  /*03d0*/  UMOV UR10, 0x1 ;  /* 0x00000001000a7882 */ /* 0x000fe20000000000 */
[----:B------:R-:W-:Y:S01]  /*03e0*/  UMOV UR9, 0x100 ;  /* 0x0000010000097882 */ /* 0x000fe20000000000 */
[----:B------:R-:W-:-:S04]  /*03f0*/  UIADD3 UR10, -UR10, 0x100000, URZ ;  /* 0x001000000a0a7890 */ /* 0x000fc8000fffe13f */
[----:B------:R-:W-:Y:S02]  /*0400*/  USHF.L.U32 UR11, UR10, 0xb, URZ ;  /* 0x0000000b0a0b7899 */ /* 0x000fe4000800063f */
[----:B------:R-:W-:Y:S01]  /*0410*/  USHF.L.U32 UR10, UR10, 0x1, URZ ;  /* 0x000000010a0a7899 */ /* 0x000fe2000800063f */
[----:B------:R-:W-:Y:S01]  /*0420*/  ELECT P0, URZ, PT ;  /* 0x00000000003f782f */ /* 0x000fe20003800000 */
[----:B-1----:R-:W-:Y:S02]  /*0430*/  ULEA UR6, UR8, UR6, 0x18 ;  /* 0x0000000608067291 */ /* 0x002fe4000f8ec03f */
[----:B------:R-:W-:-:S04]  /*0440*/  UIADD3 UR8, -UR9, 0x100000, URZ ;  /* 0x0010000009087890 */ /* 0x000fc8000fffe13f */
[----:B------:R-:W-:Y:S02]  /*0450*/  USHF.L.U32 UR9, UR8, 0xb, URZ ;  /* 0x0000000b08097899 */ /* 0x000fe4000800063f */
[----:B------:R-:W-:Y:S01]  /*0460*/  USHF.L.U32 UR8, UR8, 0x1, URZ ;  /* 0x0000000108087899 */ /* 0x000fe2000800063f */
[----:B------:R-:W1:Y:S03]  /*0470*/  FENCE.VIEW.ASYNC.S ;  /* 0x00000000000073c6 */ /* 0x000e660000000000 */
[----:B-1----:R1:W1:Y:S08]  /*0480*/  SYNCS.EXCH.64 URZ, [UR6+0x30000], UR10 ;  /* 0x0300000a063f75b2 */ /* 0x0022700008000100 */
[----:B------:R1:W1:Y:S01]  /*0490*/  SYNCS.EXCH.64 URZ, [UR6+0x30028], UR8 ;  /* 0x03002808063f75b2 */ /* 0x0002620008000100 */
        /* <DEDUP_REMOVED lines=8> */
[----:B------:R-:W-:Y:S01]  /*0520*/  NOP ;  /* 0x0000000000007918 */ /* 0x000fe20000000000 */
.L_x_3:
        /* <DEDUP_REMOVED lines=21> */
[----:B------:R-:W-:Y:S01]  /*0680*/  NOP ;  /* 0x0000000000007918 */ /* 0x000fe20000000000 */
.L_x_4:
[----:B------:R-:W5:Y:S01]  /*0690*/  SHFL.IDX PT, R3, R2, RZ, 0x1f ;  /* 0x00001fff02037589 */ /* 0x000f6200000e0000 */
[----:B------:R-:W-:Y:S01]  /*06a0*/  ELECT P0, URZ, PT ;  /* 0x00000000003f782f */ /* 0x000fe20003800000 */
[----:B------:R-:W-:Y:S01]  /*06b0*/  NOP ;  /* 0x0000000000007918 */ /* 0x000fe20000000000 */
[----:B-1----:R-:W-:Y:S02]  /*06c0*/  UMOV UR8, 0x80 ;  /* 0x0000008000087882 */ /* 0x002fe40000000000 */
[C---:B-----5:R-:W-:Y:S02]  /*06d0*/  ISETP.NE.OR P0, PT, R3.reuse, RZ, !P0 ;  /* 0x000000ff0300720c */ /* 0x060fe40004705670 */
[----:B------:R-:W-:-:S11]  /*06e0*/  ISETP.NE.AND P2, PT, R3, RZ, PT ;  /* 0x000000ff0300720c */ /* 0x000fd60003f45270 */
[----:B------:R-:W-:Y:S01]  /*06f0*/  VOTEU.ALL UP0, P0 ;  /* 0x00000000003f7886 */ /* 0x000fe20000000000 */
[----:B------:R-:W-:Y:S01]  /*0700*/  VOTEU.ALL UP2, P0 ;  /* 0x00000000003f7886 */ /* 0x000fe20000040000 */
[----:B------:R-:W-:Y:S01]  /*0710*/  VOTEU.ALL UP3, P0 ;  /* 0x00000000003f7886 */ /* 0x000fe20000060000 */
[----:B------:R-:W-:Y:S02]  /*0720*/  VOTEU.ALL UP4, P0 ;  /* 0x00000000003f7886 */ /* 0x000fe40000080000 */
[----:B------:R-:W1:Y:S01]  /*0730*/  @!UP0 S2UR UR10, SR_CgaCtaId ;  /* 0x00000000000a89c3 */ /* 0x000e620000008800 */
[----:B------:R-:W-:Y:S01]  /*0740*/  @!UP0 UMOV UR6, 0x400 ;  /* 0x0000040000068882 */ /* 0x000fe20000000000 */
[----:B------:R-:W-:-:S04]  /*0750*/  @!UP0 UIADD3 UR8, -UR8, 0x100000, URZ ;  /* 0x0010000008088890 */ /* 0x000fc8000fffe13f */
[----:B------:R-:W-:Y:S02]  /*0760*/  @!UP0 USHF.L.U32 UR9, UR8, 0xb, URZ ;  /* 0x0000000b08098899 */ /* 0x000fe4000800063f */
[----:B------:R-:W-:Y:S02]  /*0770*/  @!UP0 USHF.L.U32 UR8, UR8, 0x1, URZ ;  /* 0x0000000108088899 */ /* 0x000fe4000800063f */
[----:B-1----:R-:W-:Y:S01]  /*0780*/  @!UP0 ULEA UR6, UR10, UR6, 0x18 ;  /* 0x000000060a068291 */ /* 0x002fe2000f8ec03f */
[----:B------:R-:W-:Y:S01]  /*0790*/  VOTEU.ALL UP0, P0 ;  /* 0x00000000003f7886 */ /* 0x000fe20000000000 */
[----:B------:R-:W1:Y:S10]  /*07a0*/  FENCE.VIEW.ASYNC.S ;  /* 0x00000000000073c6 */ /* 0x000e740000000000 */
[----:B-1----:R1:W1:Y:S01]  /*07b0*/  @!UP0 SYNCS.EXCH.64 URZ, [UR6+0x30090], UR8 ;  /* 0x03009008063f85b2 */ /* 0x0022620008000100 */
[----:B------:R1:W1:Y:S01]  /*07c0*/  @!UP2 SYNCS.EXCH.64 URZ, [UR6+0x30098], UR8 ;  /* 0x03009808063fa5b2 */ /* 0x0002620008000100 */
[----:B------:R1:W1:Y:S01]  /*07d0*/  @!UP3 SYNCS.EXCH.64 URZ, [UR6+0x300a0], UR8 ;  /* 0x0300a008063fb5b2 */ /* 0x0002620008000100 */
[----:B------:R1:W1:Y:S01]  /*07e0*/  @!UP4 SYNCS.EXCH.64 URZ, [UR6+0x300a8], UR8 ;  /* 0x0300a808063fc5b2 */ /* 0x0002620008000100 */
[----:B------:R-:W-:Y:S01]  /*07f0*/  NOP ;  /* 0x0000000000007918 */ /* 0x000fe20000000000 */
[----:B------:R-:W-:Y:S05]  /*0800*/  @P2 BRA `(.L_x_5) ;  /* 0x0000000000582947 */ /* 0x000fea0003800000 */
[----:B-1----:R-:W1:Y:S01]  /*0810*/  S2UR UR8, SR_CgaCtaId ;  /* 0x00000000000879c3 */ /* 0x002e620000008800 */
        /* <DEDUP_REMOVED lines=12> */
[----:B-1----:R1:W1:Y:S01]  /*08e0*/  SYNCS.EXCH.64 URZ, [UR6+0x300c0], UR8 ;  /* 0x0300c008063f75b2 */ /* 0x0022620008000100 */
        /* <DEDUP_REMOVED lines=8> */
.L_x_5:
[----:B------:R-:W-:Y:S01]  /*0970*/  ISETP.NE.AND P0, PT, RZ, UR36, PT ;  /* 0x00000024ff007c0c */ /* 0x000fe2000bf05270 */
[----:B------:R-:W-:Y:S01]  /*0980*/  NOP ;  /* 0x0000000000007918 */ /* 0x000fe20000000000 */
[----:B------:R-:W-:Y:S01]  /*0990*/  MOV R2, UR4 ;  /* 0x0000000400027c02 */ /* 0x000fe20008000f00 */
[----:B-1234-:R-:W-:Y:S03]  /*09a0*/  BAR.SYNC.DEFER_BLOCKING 0x0 ;  /* 0x0000000000007b1d */ /* 0x01efe60000010000 */
[----:B------:R-:W-:-:S07]  /*09b0*/  ISETP.EQ.AND P2, PT, R2, 0x1, P1 ;  /* 0x000000010200780c */ /* 0x000fce0000f42270 */
[----:B------:R-:W-:Y:S06]  /*09c0*/  @!P0 BRA `(.L_x_6) ;  /* 0x000000b800048947 */ /* 0x000fec0003800000 */
[----:B------:R-:W-:-:S06]  /*09d0*/  UISETP.GT.U32.AND UP0, UPT, UR7, 0x3, UPT ;  /* 0x000000030700788c */ /* 0x000fcc000bf04070 */
[----:B------:R-:W-:-:S13]  /*09e0*/  PLOP3.LUT P0, PT, PT, PT, UP0, 0x80, 0x0 ;  /* 0x000000000000781c */ /* 0x000fda0003f0f008 */
[----:B------:R-:W-:Y:S05]  /*09f0*/  @P0 EXIT ;  /* 0x000000000000094d */ /* 0x000fea0003800000 */
.L_x_7:
[----:B------:R-:W-:-:S08]  /*0a00*/  NOP ;  /* 0x0000000000007918 */ /* 0x000fd00000000000 */
[----:B------:R-:W1:Y:S02]  /*0a10*/  USETMAXREG.TRY_ALLOC.CTAPOOL UP0, 0xf0 ;  /* 0x000000f0000079c8 */ /* 0x000e640008000600 */
[----:B-1----:R-:W-:-:S13]  /*0a20*/  PLOP3.LUT P0, PT, PT, PT, UP0, 0x80, 0x0 ;  /* 0x000000000000781c */ /* 0x002fda0003f0f008 */
[----:B------:R-:W-:Y:S05]  /*0a30*/  @!P0 BRA `(.L_x_7) ;  /* 0xfffffffc00f08947 */ /* 0x000fea000383ffff */
[----:B------:R-:W-:Y:S01]  /*0a40*/  UISETP.NE.AND UP0, UPT, UR36, 0x1, UPT ;  /* 0x000000012400788c */ /* 0x000fe2000bf05270 */
[----:B------:R-:W1:Y:S01]  /*0a50*/  S2UR UR8, SR_CTAID.X ;  /* 0x00000000000879c3 */ /* 0x000e620000002500 */
[----:B------:R-:W-:Y:S01]  /*0a60*/  UMOV UR4, URZ ;  /* 0x0000003f00047c82 */ /* 0x000fe20008000000 */
[----:B------:R-:W-:-:S03]  /*0a70*/  UMOV UR6, URZ ;  /* 0x0000003f00067c82 */ /* 0x000fc60008000000 */
[----:B------:R-:W-:-:S13]  /*0a80*/  PLOP3.LUT P0, PT, PT, PT, UP0, 0x80, 0x0 ;  /* 0x000000000000781c */ /* 0x000fda0003f0f008 */
[----:B------:R-:W-:Y:S05]  /*0a90*/  @!P0 BRA `(.L_x_8) ;  /* 0x00000000003c8947 */ /* 0x000fea0003800000 */
[----:B------:R-:W-:Y:S01]  /*0aa0*/  UISETP.NE.AND UP0, UPT, UR36, 0x2, UPT ;  /* 0x000000022400788c */ /* 0x000fe2000bf05270 */
[----:B------:R-:W-:-:S05]  /*0ab0*/  UMOV UR6, 0x1 ;  /* 0x0000000100067882 */ /* 0x000fca0000000000 */
[----:B------:R-:W-:-:S13]  /*0ac0*/  PLOP3.LUT P1, PT, PT, PT, UP0, 0x80, 0x0 ;  /* 0x000000000000781c */ /* 0x000fda0003f2f008 */
[----:B------:R-:W-:Y:S05]  /*0ad0*/  @!P1 BRA `(.L_x_8) ;  /* 0x00000000002c9947 */ /* 0x000fea0003800000 */
[----:B------:R-:W-:-:S06]  /*0ae0*/  UISETP.NE.AND UP0, UPT, UR36, 0x3, UPT ;  /* 0x000000032400788c */ /* 0x000fcc000bf05270 */
[----:B------:R-:W-:-:S13]  /*0af0*/  PLOP3.LUT P1, PT, PT, PT, UP0, 0x80, 0x0 ;  /* 0x000000000000781c */ /* 0x000fda0003f2f008 */
[----:B------:R-:W-:Y:S05]  /*0b00*/  @!P1 BRA `(.L_x_9) ;  /* 0x0000000000189947 */ /* 0x000fea0003800000 */
[----:B------:R-:W-:-:S11]  /*0b10*/  UISETP.NE.AND UP0, UPT, UR36, 0x4, UPT ;  /* 0x000000042400788c */ /* 0x000fd6000bf05270 */
[----:B------:R-:W-:Y:S01]  /*0b20*/  @!UP0 UMOV UR4, 0x1 ;  /* 0x0000000100048882 */ /* 0x000fe20000000000 */
[----:B------:R-:W-:Y:S01]  /*0b30*/  @!UP0 UMOV UR6, 0x1 ;  /* 0x0000000100068882 */ /* 0x000fe20000000000 */
[----:B------:R-:W-:Y:S01]  /*0b40*/  @UP0 UMOV UR4, URZ ;  /* 0x0000003f00040c82 */ /* 0x000fe20008000000 */
[----:B------:R-:W-:Y:S01]  /*0b50*/  @UP0 UMOV UR6, URZ ;  /* 0x0000003f00060c82 */ /* 0x000fe20008000000 */
[----:B------:R-:W-:Y:S05]  /*0b60*/  BRA `(.L_x_8) ;  /* 0x0000000000087947 */ /* 0x000fea0003800000 */
.L_x_9:
[----:B------:R-:W-:Y:S01]  /*0b70*/  UMOV UR4, 0x1 ;  /* 0x0000000100047882 */ /* 0x000fe20000000000 */
[----:B------:R-:W-:-:S05]  /*0b80*/  UMOV UR6, URZ ;  /* 0x0000003f00067c82 */ /* 0x000fca0008000000 */
.L_x_8:
[----:B------:R-:W-:Y:S05]  /*0b90*/  @!P0 BRA `(.L_x_10) ;  /* 0x0000000000408947 */ /* 0x000fea0003800000 */
[----:B------:R-:W-:-:S06]  /*0ba0*/  UISETP.NE.AND UP0, UPT, UR36, 0x2, UPT ;  /* 0x000000022400788c */ /* 0x000fcc000bf05270 */
[----:B------:R-:W-:-:S13]  /*0bb0*/  PLOP3.LUT P0, PT, PT, PT, UP0, 0x80, 0x0 ;  /* 0x000000000000781c */ /* 0x000fda0003f0f008 */
[----:B------:R-:W-:Y:S05]  /*0bc0*/  @!P0 BRA `(.L_x_11) ;  /* 0x00000000002c8947 */ /* 0x000fea0003800000 */
[----:B------:R-:W-:-:S06]  /*0bd0*/  UISETP.NE.AND UP0, UPT, UR36, 0x3, UPT ;  /* 0x000000032400788c */ /* 0x000fcc000bf05270 */
[----:B------:R-:W-:-:S13]  /*0be0*/  PLOP3.LUT P0, PT, PT, PT, UP0, 0x80, 0x0 ;  /* 0x000000000000781c */ /* 0x000fda0003f0f008 */
[----:B------:R-:W-:Y:S05]  /*0bf0*/  @!P0 BRA `(.L_x_12) ;  /* 0x0000000000188947 */ /* 0x000fea0003800000 */
[----:B------:R-:W-:Y:S01]  /*0c00*/  UISETP.NE.AND UP0, UPT, UR36, 0x4, UPT ;  /* 0x000000042400788c */ /* 0x000fe2000bf05270 */
[----:B-1----:R-:W-:-:S05]  /*0c10*/  UMOV UR37, UR8 ;  /* 0x0000000800257c82 */ /* 0x002fca0008000000 */
[----:B------:R-:W-:-:S13]  /*0c20*/  PLOP3.LUT P0, PT, PT, PT, UP0, 0x80, 0x0 ;  /* 0x000000000000781c */ /* 0x000fda0003f0f008 */
[----:B------:R-:W-:Y:S05]  /*0c30*/  @P0 BRA `(.L_x_13) ;  /* 0x00000000001c0947 */ /* 0x000fea0003800000 */
[----:B------:R-:W-:Y:S01]  /*0c40*/  ULEA UR37, UR8, 0x3, 0x1 ;  /* 0x0000000308257891 */ /* 0x000fe2000f8e083f */
[----:B------:R-:W-:Y:S11]  /*0c50*/  BRA `(.L_x_13) ;  /* 0x0000000000147947 */ /* 0x000ff60003800000 */
.L_x_12:
[----:B-1----:R-:W-:Y:S01]  /*0c60*/  ULEA UR37, UR8, 0x2, 0x1 ;  /* 0x0000000208257891 */ /* 0x002fe2000f8e083f */
[----:B------:R-:W-:Y:S11]  /*0c70*/  BRA `(.L_x_13) ;  /* 0x00000000000c7947 */ /* 0x000ff60003800000 */
.L_x_11:
[----:B-1----:R-:W-:Y:S01]  /*0c80*/  ULEA UR37, UR8, 0x1, 0x1 ;  /* 0x0000000108257891 */ /* 0x002fe2000f8e083f */
[----:B------:R-:W-:Y:S11]  /*0c90*/  BRA `(.L_x_13) ;  /* 0x0000000000047947 */ /* 0x000ff60003800000 */
.L_x_10:
[----:B-1----:R-:W-:-:S12]  /*0ca0*/  USHF.L.U32 UR37, UR8, 0x1, URZ ;  /* 0x0000000108257899 */ /* 0x002fd8000800063f */
.L_x_13:
[----:B------:R-:W1:Y:S01]  /*0cb0*/  LDC R2, c[0x0][0x28c] ;  /* 0x0000a300ff027b82 */ /* 0x000e620000000800 */
[----:B------:R-:W-:Y:S01]  /*0cc0*/  ULOP3.LUT UR9, UR5, 0x1, URZ, 0xfc, !UPT ;  /* 0x0000000105097892 */ /* 0x000fe2000f8efc3f */
[----:B------:R-:W-:Y:S01]  /*0cd0*/  SHF.R.S32.HI R3, RZ, 0x1f, R0 ;  /* 0x0000001fff037819 */ /* 0x000fe20000011400 */
[----:B------:R-:W-:Y:S02]  /*0ce0*/  ULEA UR8, UR8, 0xff, 0x7 ;  /* 0x000000ff08087891 */ /* 0x000fe4000f8e383f */
[----:B------:R-:W-:Y:S01]  /*0cf0*/  UISETP.NE.AND UP0, UPT, UR9, 0x3, UPT ;  /* 0x000000030900788c */ /* 0x000fe2000bf05270 */
[----:B------:R-:W-:Y:S01]  /*0d00*/  LEA.HI R3, R3, R0, RZ, 0x7 ;  /* 0x0000000003037211 */ /* 0x000fe200078f38ff */
[----:B------:R-:W-:-:S03]  /*0d10*/  USHF.R.U32.HI UR8, URZ, 0x7, UR8 ;  /* 0x000000073f087899 */ /* 0x000fc60008011608 */
[----:B------:R-:W-:Y:S02]  /*0d20*/  LOP3.LUT R3, R3, 0xffffff80, RZ, 0xc0, !PT ;  /* 0xffffff8003037812 */ /* 0x000fe400078ec0ff */
[----:B------:R-:W-:Y:S02]  /*0d30*/  PLOP3.LUT P0, PT, PT, PT, UP0, 0x80, 0x0 ;  /* 0x000000000000781c */ /* 0x000fe40003f0f008 */
[----:B------:R-:W-:Y:S02]  /*0d40*/  IADD3 R3, -R3, R0, RZ ;  /* 0x0000000003037210 */ /* 0x000fe40007ffe1ff */
[----:B-1----:R-:W-:-:S04]  /*0d50*/  IADD3 R2, R2, 0x7f, RZ ;  /* 0x0000007f02027810 */ /* 0x002fc80007ffe0ff */
[----:B------:R-:W-:-:S04]  /*0d60*/  SHF.R.S32.HI R5, RZ, 0x1f, R2 ;  /* 0x0000001fff057819 */ /* 0x000fc80000011402 */
[----:B------:R-:W-:-:S04]  /*0d70*/  LEA.HI R5, R5, R2, RZ, 0x7 ;  /* 0x0000000205057211 */ /* 0x000fc800078f38ff */
[----:B------:R-:W-:-:S04]  /*0d80*/  SHF.R.S32.HI R5, RZ, 0x7, R5 ;  /* 0x00000007ff057819 */ /* 0x000fc80000011405 */
[----:B------:R-:W-:Y:S01]  /*0d90*/  VIMNMX R8, R5, UR8, PT ;  /* 0x0000000805087c48 */ /* 0x000fe2000bfe0100 */
[----:B------:R-:W-:Y:S06]  /*0da0*/  @!P0 BRA `(.L_x_14) ;  /* 0x0000000000048947 */ /* 0x000fec0003800000 */
[----:B------:R-:W-:Y:S01]  /*0db0*/  BPT.TRAP 0x1 ;  /* 0x000000040000795c */ /* 0x000fe20000300000 */
.L_x_14:
[----:B------:R-:W1:Y:S01]  /*0dc0*/  S2UR UR8, SR_CgaCtaId ;  /* 0x00000000000879c3 */ /* 0x000e620000008800 */
[----:B------:R-:W-:Y:S01]  /*0dd0*/  UMOV UR38, 0x400 ;  /* 0x0000040000267882 */ /* 0x000fe20000000000 */
[----:B------:R-:W-:Y:S01]  /*0de0*/  IMAD.U32 R6, RZ, RZ, UR4 ;  /* 0x00000004ff067e24 */ /* 0x000fe2000f8e00ff */
[----:B------:R-:W-:Y:S01]  /*0df0*/  SHF.R.S32.HI R0, RZ, 0x1f, R3 ;  /* 0x0000001fff007819 */ /* 0x000fe20000011403 */
[----:B------:R-:W-:-:S03]  /*0e00*/  IMAD.U32 R7, RZ, RZ, UR37 ;  /* 0x00000025ff077e24 */ /* 0x000fc6000f8e00ff */
[----:B------:R-:W-:Y:S02]  /*0e10*/  SHF.L.U32 R6, R6, 0x1f, RZ ;  /* 0x0000001f06067819 */ /* 0x000fe400000006ff */
[CC--:B------:R-:W-:Y:S02]  /*0e20*/  LEA.HI R2, R0.reuse, R3.reuse, RZ, 0x2 ;  /* 0x0000000300027211 */ /* 0x0c0fe400078f10ff */
[----:B------:R-:W-:Y:S02]  /*0e30*/  LEA.HI R0, R0, R3, RZ, 0x5 ;  /* 0x0000000300007211 */ /* 0x000fe400078f28ff */
[--C-:B------:R-:W-:Y:S02]  /*0e40*/  SHF.R.S32.HI R4, RZ, 0x2, R2.reuse ;  /* 0x00000002ff047819 */ /* 0x100fe40000011402 */
[----:B------:R-:W-:Y:S02]  /*0e50*/  SHF.R.S32.HI R5, RZ, 0x1f, R2 ;  /* 0x0000001fff057819 */ /* 0x000fe40000011402 */
[----:B------:R-:W-:-:S02]  /*0e60*/  LOP3.LUT R2, R2, 0x7ffffffc, RZ, 0xc0, !PT ;  /* 0x7ffffffc02027812 */ /* 0x000fc400078ec0ff */
[----:B------:R-:W-:Y:S02]  /*0e70*/  LEA.HI R5, R5, R4, RZ, 0x3 ;  /* 0x0000000405057211 */ /* 0x000fe400078f18ff */
[----:B------:R-:W-:Y:S02]  /*0e80*/  SHF.R.S32.HI R0, RZ, 0x5, R0 ;  /* 0x00000005ff007819 */ /* 0x000fe40000011400 */
[----:B------:R-:W-:Y:S01]  /*0e90*/  LOP3.LUT R5, R5, 0xfffffff8, RZ, 0xc0, !PT ;  /* 0xfffffff805057812 */ /* 0x000fe200078ec0ff */
[----:B-1----:R-:W-:Y:S01]  /*0ea0*/  ULEA UR38, UR8, UR38, 0x18 ;  /* 0x0000002608267291 */ /* 0x002fe2000f8ec03f */
[----:B------:R-:W-:Y:S02]  /*0eb0*/  IADD3 R2, R3, -R2, RZ ;  /* 0x8000000203027210 */ /* 0x000fe40007ffe0ff */
[----:B------:R-:W-:Y:S01]  /*0ec0*/  IADD3 R5, R4, -R5, RZ ;  /* 0x8000000504057210 */ /* 0x000fe20007ffe0ff */
[----:B------:R-:W-:-:S03]  /*0ed0*/  ULEA UR8, UR6, UR38, 0x3 ;  /* 0x0000002606087291 */ /* 0x000fc6000f8e183f */
[----:B------:R-:W-:-:S06]  /*0ee0*/  LEA R0, R0, R5, 0x4 ;  /* 0x0000000500007211 */ /* 0x000fcc00078e20ff */
[----:B------:R-:W1:Y:S02]  /*0ef0*/  SYNCS.PHASECHK.TRANS64.TRYWAIT P1, [UR8+0x30050], R6 ;  /* 0x03005006ff0075a7 */ /* 0x000e640008020148 */
[----:B-1----:R-:W-:Y:S05]  /*0f00*/  @!P1 BRA `(.L_x_15) ;  /* 0x000000c400749947 */ /* 0x002fea0003800000 */
.L_x_105:
[----:B------:R-:W-:Y:S02]  /*0f10*/  SHF.L.U32 R5, R2, 0x1, RZ ;  /* 0x0000000102057819 */ /* 0x000fe400000006ff */
[----:B------:R-:W-:Y:S01]  /*0f20*/  LEA R0, R7, R0, 0x6 ;  /* 0x0000000007007211 */ /* 0x000fe200078e30ff */
[----:B------:R-:W-:Y:S06]  /*0f30*/  @!P0 BRA `(.L_x_16) ;  /* 0x0000000000048947 */ /* 0x000fec0003800000 */
[----:B------:R-:W-:Y:S01]  /*0f40*/  BPT.TRAP 0x1 ;  /* 0x000000040000795c */ /* 0x000fe20000300000 */
.L_x_16:
[----:B------:R-:W-:Y:S01]  /*0f50*/  SHF.L.U32 R9, RZ, 0x1f, RZ ;  /* 0x0000001fff097819 */ /* 0x000fe200000006ff */
[----:B------:R-:W-:Y:S01]  /*0f60*/  UIADD3 UR11, UR38, 0x30090, URZ ;  /* 0x00030090260b7890 */ /* 0x000fe2000fffe03f */
[----:B------:R-:W-:Y:S02]  /*0f70*/  ISETP.NE.AND P2, PT, RZ, UR7, PT ;  /* 0x00000007ff007c0c */ /* 0x000fe4000bf45270 */
[----:B------:R-:W2:Y:S02]  /*0f80*/  SYNCS.PHASECHK.TRANS64.TRYWAIT P1, [UR38+0x30000], R9 ;  /* 0x03000009ff0075a7 */ /* 0x000ea40008020166 */
[----:B--2---:R-:W-:Y:S09]  /*0f90*/  @!P1 BRA `(.L_x_17) ;  /* 0x000000c400689947 */ /* 0x004ff20003800000 */
.L_x_106:
[----:B------:R-:W-:Y:S01]  /*0fa0*/  ULEA UR4, UR36, UR11, 0x3 ;  /* 0x0000000b24047291 */ /* 0x000fe2000f8e183f */
[----:B--2---:R-:W-:-:S04]  /*0fb0*/  SEL R2, RZ, 0x1, P2 ;  /* 0x00000001ff027807 */ /* 0x004fc80001000000 */
[----:B------:R-:W-:-:S04]  /*0fc0*/  SHF.L.U32 R2, R2, 0x1f, RZ ;  /* 0x0000001f02027819 */ /* 0x000fc800000006ff */
[----:B------:R-:W2:Y:S02]  /*0fd0*/  SYNCS.PHASECHK.TRANS64.TRYWAIT P1, [UR4+-0x8], R2 ;  /* 0xfffff802ff0075a7 */ /* 0x000ea40008020144 */
[----:B--2---:R-:W-:Y:S05]  /*0fe0*/  @!P1 BRA `(.L_x_18) ;  /* 0x000000c4006c9947 */ /* 0x004fea0003800000 */
.L_x_107:
[----:B------:R-:W-:Y:S01]  /*0ff0*/  USHF.R.U32.HI UR8, URZ, 0x4, UR38 ;  /* 0x000000043f087899 */ /* 0x000fe20008011626 */
[----:B------:R-:W-:Y:S01]  /*1000*/  WARPGROUP.ARRIVE ;  /* 0x00000000000079c5 */ /* 0x000fe20000000000 */
[----:B------:R-:W-:Y:S01]  /*1010*/  UIADD3 UR9, UR38, 0x8000, URZ ;  /* 0x0000800026097890 */ /* 0x000fe2000fffe03f */
[C---:B-1----:R-:W-:Y:S01]  /*1020*/  IADD3 R3, R5.reuse, 0x8, RZ ;  /* 0x0000000805037810 */ /* 0x042fe20007ffe0ff */
[----:B------:R-:W-:Y:S01]  /*1030*/  ULOP3.LUT UR8, UR8, 0x3fff, URZ, 0xc0, !UPT ;  /* 0x00003fff08087892 */ /* 0x000fe2000f8ec03f */
[C---:B------:R-:W-:Y:S01]  /*1040*/  ISETP.GE.AND P1, PT, R0.reuse, R5, PT ;  /* 0x000000050000720c */ /* 0x040fe20003f26270 */
[----:B------:R-:W-:Y:S01]  /*1050*/  USHF.R.U32.HI UR9, URZ, 0x4, UR9 ;  /* 0x000000043f097899 */ /* 0x000fe20008011609 */
[C---:B------:R-:W-:Y:S01]  /*1060*/  ISETP.GE.AND P2, PT, R0.reuse, R3, PT ;  /* 0x000000030000720c */ /* 0x040fe20003f46270 */
[----:B------:R-:W-:Y:S01]  /*1070*/  ULOP3.LUT UR8, UR8, 0x10000, URZ, 0xfc, !UPT ;  /* 0x0001000008087892 */ /* 0x000fe2000f8efc3f */
[C---:B------:R-:W-:Y:S01]  /*1080*/  IADD3 R3, R5.reuse, 0x11, RZ ;  /* 0x0000001105037810 */ /* 0x040fe20007ffe0ff */
[----:B------:R-:W-:Y:S01]  /*1090*/  ULOP3.LUT UR10, UR9, 0x3fff, URZ, 0xc0, !UPT ;  /* 0x00003fff090a7892 */ /* 0x000fe2000f8ec03f */
[C---:B------:R-:W-:Y:S01]  /*10a0*/  VIADD R7, R5.reuse, 0x9 ;  /* 0x0000000905077836 */ /* 0x040fe20000000000 */
[----:B------:R-:W-:Y:S01]  /*10b0*/  ULEA UR8, UR6, UR8, 0xa ;  /* 0x0000000806087291 */ /* 0x000fe2000f8e503f */
[C---:B------:R-:W-:Y:S01]  /*10c0*/  ISETP.GE.AND P5, PT, R0.reuse, R3, PT ;  /* 0x000000030000720c */ /* 0x040fe20003fa6270 */
[----:B------:R-:W-:Y:S01]  /*10d0*/  ULOP3.LUT UR6, UR10, 0x10000, URZ, 0xfc, !UPT ;  /* 0x000100000a067892 */ /* 0x000fe2000f8efc3f */
[C---:B------:R-:W-:Y:S01]  /*10e0*/  IADD3 R3, R5.reuse, 0x18, RZ ;  /* 0x0000001805037810 */ /* 0x040fe20007ffe0ff */
[----:B------:R-:W-:Y:S01]  /*10f0*/  UMOV UR9, 0x40000040 ;  /* 0x4000004000097882 */ /* 0x000fe20000000000 */
[----:B------:R-:W-:Y:S01]  /*1100*/  UMOV UR15, 0x40000040 ;  /* 0x40000040000f7882 */ /* 0x000fe20000000000 */
[----:B------:R-:W-:Y:S01]  /*1110*/  UMOV UR13, UR9 ;  /* 0x00000009000d7c82 */ /* 0x000fe20008000000 */
[----:B------:R-:W-:Y:S01]  /*1120*/  UMOV UR12, UR8 ;  /* 0x00000008000c7c82 */ /* 0x000fe20008000000 */
[----:B------:R-:W-:Y:S01]  /*1130*/  UIADD3 UR16, UR8, 0x4, URZ ;  /* 0x0000000408107890 */ /* 0x000fe2000fffe03f */
[C---:B------:R-:W-:Y:S01]  /*1140*/  ISETP.GT.AND P6, PT, R0.reuse, R5, PT ;  /* 0x000000050000720c */ /* 0x040fe20003fc4270 */
[----:B------:R-:W-:Y:S01]  /*1150*/  UMOV UR14, UR6 ;  /* 0x00000006000e7c82 */ /* 0x000fe20008000000 */
[----:B------:R-:W-:Y:S01]  /*1160*/  UIADD3 UR18, UR6, 0x4, URZ ;  /* 0x0000000406127890 */ /* 0x000fe2000fffe03f */
[----:B------:R-:W-:Y:S01]  /*1170*/  HGMMA.64x128x16.F32.BF16 R24, gdesc[UR12], RZ, !UPT, gsb0 ;  /* 0x01e000000c1879f0 */ /* 0x000fe2000c0018ff */
[----:B------:R-:W-:Y:S01]  /*1180*/  UIADD3 UR12, UR8, 0x2, URZ ;  /* 0x00000002080c7890 */ /* 0x000fe2000fffe03f */
[C---:B------:R-:W-:Y:S01]  /*1190*/  ISETP.GE.AND P3, PT, R0.reuse, R7, PT ;  /* 0x000000070000720c */ /* 0x040fe20003f66270 */
[----:B------:R-:W-:Y:S01]  /*11a0*/  UIADD3 UR14, UR6, 0x2, URZ ;  /* 0x00000002060e7890 */ /* 0x000fe2000fffe03f */
[C---:B------:R-:W-:Y:S01]  /*11b0*/  IADD3 R11, R5.reuse, 0x10, RZ ;  /* 0x00000010050b7810 */ /* 0x040fe20007ffe0ff */
[----:B------:R-:W-:Y:S01]  /*11c0*/  UMOV UR13, 0x40000040 ;  /* 0x40000040000d7882 */ /* 0x000fe20000000000 */
[----:B------:R-:W-:Y:S01]  /*11d0*/  UMOV UR15, 0x40000040 ;  /* 0x40000040000f7882 */ /* 0x000fe20000000000 */
[----:B------:R-:W-:Y:S01]  /*11e0*/  UMOV UR17, 0x40000040 ;  /* 0x4000004000117882 */ /* 0x000fe20000000000 */
[----:B------:R-:W-:Y:S01]  /*11f0*/  UMOV UR19, 0x40000040 ;  /* 0x4000004000137882 */ /* 0x000fe20000000000 */
[----:B------:R-:W-:Y:S01]  /*1200*/  UIADD3 UR20, UR8, 0x6, URZ ;  /* 0x0000000608147890 */ /* 0x000fe2000fffe03f */
[----:B------:R-:W-:Y:S01]  /*1210*/  IADD3 R7, R5, 0x20, RZ ;  /* 0x0000002005077810 */ /* 0x000fe20007ffe0ff */
[----:B------:R-:W-:Y:S01]  /*1220*/  UIADD3 UR22, UR6, 0x6, URZ ;  /* 0x0000000606167890 */ /* 0x000fe2000fffe03f */
[C---:B------:R-:W-:Y:S01]  /*1230*/  IADD3 R2, R0.reuse, 0x8, RZ ;  /* 0x0000000800027810 */ /* 0x040fe20007ffe0ff */
[----:B------:R-:W-:Y:S01]  /*1240*/  UMOV UR21, 0x40000040 ;  /* 0x4000004000157882 */ /* 0x000fe20000000000 */
[----:B------:R-:W-:Y:S01]  /*1250*/  UMOV UR23, 0x40000040 ;  /* 0x4000004000177882 */ /* 0x000fe20000000000 */
[----:B------:R-:W-:Y:S01]  /*1260*/  UIADD3 UR24, UR8, 0x200, URZ ;  /* 0x0000020008187890 */ /* 0x000fe2000fffe03f */
[----:B------:R-:W-:Y:S01]  /*1270*/  ISETP.GE.AND P4, PT, R0, R11, PT ;  /* 0x0000000b0000720c */ /* 0x000fe20003f86270 */
[----:B------:R-:W-:Y:S01]  /*1280*/  UIADD3 UR26, UR6, 0x400, URZ ;  /* 0x00000400061a7890 */ /* 0x000fe2000fffe03f */
[----:B------:R-:W-:Y:S01]  /*1290*/  UMOV UR25, 0x40000040 ;  /* 0x4000004000197882 */ /* 0x000fe20000000000 */
[----:B------:R-:W-:Y:S01]  /*12a0*/  UMOV UR27, 0x40000040 ;  /* 0x40000040001b7882 */ /* 0x000fe20000000000 */
[----:B------:R-:W-:-:S02]  /*12b0*/  UIADD3 UR28, UR8, 0x202, URZ ;  /* 0x00000202081c7890 */ /* 0x000fc4000fffe03f */
[----:B------:R-:W-:Y:S01]  /*12c0*/  UIADD3 UR30, UR6, 0x402, URZ ;  /* 0x00000402061e7890 */ /* 0x000fe2000fffe03f */
[----:B------:R-:W-:Y:S01]  /*12d0*/  UMOV UR29, 0x40000040 ;  /* 0x40000040001d7882 */ /* 0x000fe20000000000 */
[----:B------:R-:W-:Y:S01]  /*12e0*/  UMOV UR31, 0x40000040 ;  /* 0x40000040001f7882 */ /* 0x000fe20000000000 */
[----:B------:R-:W-:Y:S02]  /*12f0*/  UIADD3 UR32, UR8, 0x204, URZ ;  /* 0x0000020408207890 */ /* 0x000fe4000fffe03f */
[----:B------:R-:W-:Y:S01]  /*1300*/  UIADD3 UR34, UR6, 0x404, URZ ;  /* 0x0000040406227890 */ /* 0x000fe2000fffe03f */
[----:B------:R-:W-:Y:S01]  /*1310*/  UMOV UR33, 0x40000040 ;  /* 0x4000004000217882 */ /* 0x000fe20000000000 */
[----:B------:R-:W-:Y:S01]  /*1320*/  UMOV UR35, 0x40000040 ;  /* 0x4000004000237882 */ /* 0x000fe20000000000 */
[----:B------:R-:W-:Y:S02]  /*1330*/  UIADD3 UR40, UR8, 0x206, URZ ;  /* 0x0000020608287890 */ /* 0x000fe4000fffe03f */
[----:B------:R-:W-:Y:S01]  /*1340*/  UIADD3 UR42, UR6, 0x406, URZ ;  /* 0x00000406062a7890 */ /* 0x000fe2000fffe03f */
[----:B------:R-:W-:Y:S01]  /*1350*/  UMOV UR41, 0x40000040 ;  /* 0x4000004000297882 */ /* 0x000fe20000000000 */
[----:B------:R-:W-:Y:S01]  /*1360*/  UMOV UR43, 0x40000040 ;  /* 0x40000040002b7882 */ /* 0x000fe20000000000 */
[----:B------:R-:W-:-:S04]  /*1370*/  USHF.L.U32 UR7, UR7, 0x3, URZ ;  /* 0x0000000307077899 */ /* 0x000fc8000800063f */
[----:B------:R-:W-:Y:S01]  /*1380*/  ULOP3.LUT UR7, UR7, 0x8, URZ, 0xc, !UPT ;  /* 0x0000000807077892 */ /* 0x000fe2000f8e0c3f */
[----:B------:R-:W-:Y:S02]  /*1390*/  WARPGROUP.DEPBAR.LE gsb0, 0x0 ;  /* 0x00008000000079c5 */ /* 0x000fe40000010000 */
[----:B------:R-:W-:-:S06]  /*13a0*/  WARPGROUP.ARRIVE ;  /* 0x00000000000079c5 */ /* 0x000fcc0000000000 */
[----:B------:R-:W-:Y:S01]  /*13b0*/  HGMMA.64x128x16.F32.BF16 R24, gdesc[UR12], R24, gsb0 ;  /* 0x01e000000c1879f0 */ /* 0x000fe20008001818 */
[----:B------:R-:W-:Y:S01]  /*13c0*/  ULDC UR14, c[0x0][0x604] ;  /* 0x00018100000e7ab9 */ /* 0x000fe20000000800 */
[----:B------:R-:W-:Y:S01]  /*13d0*/  ULDC UR15, c[0x0][0x604] ;  /* 0x00018100000f7ab9 */ /* 0x000fe20000000800 */
[----:B------:R-:W-:Y:S02]  /*13e0*/  WARPGROUP.DEPBAR.LE gsb0, 0x0 ;  /* 0x00008000000079c5 */ /* 0x000fe40000010000 */
[----:B------:R-:W-:-:S07]  /*13f0*/  WARPGROUP.ARRIVE ;  /* 0x00000000000079c5 */ /* 0x000fce0000000000 */
[----:B------:R-:W-:Y:S03]  /*1400*/  HGMMA.64x128x16.F32.BF16 R24, gdesc[UR16], R24, gsb0 ;  /* 0x01e00000101879f0 */ /* 0x000fe60008001818 */
        /* <DEDUP_REMOVED lines=16> */
[----:B------:R-:W-:Y:S02]  /*1510*/  FSEL R24, R24, -INF , P1 ;  /* 0xff80000018187808 */ /* 0x000fe40000800000 */
[----:B------:R-:W-:Y:S02]  /*1520*/  FSEL R30, R30, -INF , P1 ;  /* 0xff8000001e1e7808 */ /* 0x000fe40000800000 */
[----:B------:R-:W-:Y:S01]  /*1530*/  ISETP.GE.AND P1, PT, R0, R3, PT ;  /* 0x000000030000720c */ /* 0x000fe20003f26270 */
[----:B------:R-:W-:Y:S01]  /*1540*/  VIADD R3, R5, 0x19 ;  /* 0x0000001905037836 */ /* 0x000fe20000000000 */
[----:B------:R-:W-:-:S02]  /*1550*/  FSEL R25, R25, -INF , P6 ;  /* 0xff80000019197808 */ /* 0x000fc40003000000 */
[----:B------:R-:W-:Y:S02]  /*1560*/  FSEL R31, R31, -INF , P6 ;  /* 0xff8000001f1f7808 */ /* 0x000fe40003000000 */
[----:B------:R-:W-:Y:S02]  /*1570*/  ISETP.GE.AND P6, PT, R0, R3, PT ;  /* 0x000000030000720c */ /* 0x000fe40003fc6270 */
[----:B------:R-:W-:Y:S02]  /*1580*/  FSEL R28, R28, -INF , P2 ;  /* 0xff8000001c1c7808 */ /* 0x000fe40001000000 */
[----:B------:R-:W-:Y:S02]  /*1590*/  FSEL R34, R34, -INF , P2 ;  /* 0xff80000022227808 */ /* 0x000fe40001000000 */
[----:B------:R-:W-:Y:S02]  /*15a0*/  ISETP.GE.AND P2, PT, R0, R7, PT ;  /* 0x000000070000720c */ /* 0x000fe40003f46270 */
[----:B------:R-:W-:-:S02]  /*15b0*/  IADD3 R7, R5, 0x28, RZ ;  /* 0x0000002805077810 */ /* 0x000fc40007ffe0ff */
[----:B------:R-:W-:Y:S02]  /*15c0*/  FSEL R36, R36, -INF , P1 ;  /* 0xff80000024247808 */ /* 0x000fe40000800000 */
[----:B------:R-:W-:Y:S02]  /*15d0*/  FSEL R42, R42, -INF , P1 ;  /* 0xff8000002a2a7808 */ /* 0x000fe40000800000 */
[----:B------:R-:W-:Y:S02]  /*15e0*/  FSEL R37, R37, -INF , P6 ;  /* 0xff80000025257808 */ /* 0x000fe40003000000 */
[----:B------:R-:W-:Y:S02]  /*15f0*/  FSEL R43, R43, -INF , P6 ;  /* 0xff8000002b2b7808 */ /* 0x000fe40003000000 */
[CC--:B------:R-:W-:Y:S02]  /*1600*/  ISETP.GE.AND P1, PT, R2.reuse, R5.reuse, PT ;  /* 0x000000050200720c */ /* 0x0c0fe40003f26270 */
[----:B------:R-:W-:-:S02]  /*1610*/  ISETP.GT.AND P6, PT, R2, R5, PT ;  /* 0x000000050200720c */ /* 0x000fc40003fc4270 */
[----:B------:R-:W-:Y:S02]  /*1620*/  FSEL R32, R32, -INF , P4 ;  /* 0xff80000020207808 */ /* 0x000fe40002000000 */
[----:B------:R-:W-:Y:S02]  /*1630*/  FSEL R38, R38, -INF , P4 ;  /* 0xff80000026267808 */ /* 0x000fe40002000000 */
[----:B------:R-:W-:Y:S02]  /*1640*/  ISETP.GE.AND P4, PT, R0, R7, PT ;  /* 0x000000070000720c */ /* 0x000fe40003f86270 */
[----:B------:R-:W-:Y:S02]  /*1650*/  IADD3 R7, R5, 0x31, RZ ;  /* 0x0000003105077810 */ /* 0x000fe40007ffe0ff */
[----:B------:R-:W-:Y:S02]  /*1660*/  FSEL R26, R26, -INF , P1 ;  /* 0xff8000001a1a7808 */ /* 0x000fe40000800000 */
[----:B------:R-:W-:-:S02]  /*1670*/  FSEL R27, R27, -INF , P6 ;  /* 0xff8000001b1b7808 */ /* 0x000fc40003000000 */
[----:B------:R-:W-:Y:S02]  /*1680*/  ISETP.GE.AND P1, PT, R0, R7, PT ;  /* 0x000000070000720c */ /* 0x000fe40003f26270 */
[----:B------:R-:W-:Y:S02]  /*1690*/  FMNMX R7, R26, R27, !PT ;  /* 0x0000001b1a077209 */ /* 0x000fe40007800000 */
[----:B------:R-:W-:Y:S02]  /*16a0*/  IADD3 R3, R5, 0x21, RZ ;  /* 0x0000002105037810 */ /* 0x000fe40007ffe0ff */
[----:B------:R-:W-:Y:S02]  /*16b0*/  FMNMX R4, R30, R7, !PT ;  /* 0x000000071e047209 */ /* 0x000fe40007800000 */
[----:B------:R-:W-:Y:S02]  /*16c0*/  FSEL R29, R29, -INF , P3 ;  /* 0xff8000001d1d7808 */ /* 0x000fe40001800000 */
[----:B------:R-:W-:-:S02]  /*16d0*/  FMNMX R7, R31, R4, !PT ;  /* 0x000000041f077209 */ /* 0x000fc40007800000 */
[----:B------:R-:W-:Y:S02]  /*16e0*/  FSEL R35, R35, -INF , P3 ;  /* 0xff80000023237808 */ /* 0x000fe40001800000 */
[----:B------:R-:W-:Y:S02]  /*16f0*/  FMNMX R4, R34, R7, !PT ;  /* 0x0000000722047209 */ /* 0x000fe40007800000 */
[----:B------:R-:W-:Y:S01]  /*1700*/  ISETP.GE.AND P3, PT, R0, R3, PT ;  /* 0x000000030000720c */ /* 0x000fe20003f66270 */
[----:B------:R-:W-:Y:S01]  /*1710*/  VIADD R3, R5, 0x29 ;  /* 0x0000002905037836 */ /* 0x000fe20000000000 */
[----:B------:R-:W-:Y:S02]  /*1720*/  FMNMX R7, R35, R4, !PT ;  /* 0x0000000423077209 */ /* 0x000fe40007800000 */
[----:B------:R-:W-:Y:S02]  /*1730*/  FSEL R33, R33, -INF , P5 ;  /* 0xff80000021217808 */ /* 0x000fe40002800000 */
[----:B------:R-:W-:-:S02]  /*1740*/  FSEL R39, R39, -INF , P5 ;  /* 0xff80000027277808 */ /* 0x000fc40002800000 */
[----:B------:R-:W-:Y:S02]  /*1750*/  ISETP.GE.AND P5, PT, R0, R3, PT ;  /* 0x000000030000720c */ /* 0x000fe40003fa6270 */
[C---:B------:R-:W-:Y:S02]  /*1760*/  IADD3 R3, R5.reuse, 0x30, RZ ;  /* 0x0000003005037810 */ /* 0x040fe40007ffe0ff */
[----:B------:R-:W-:Y:S02]  /*1770*/  FMNMX R4, R38, R7, !PT ;  /* 0x0000000726047209 */ /* 0x000fe40007800000 */
[----:B------:R-:W-:Y:S01]  /*1780*/  ISETP.GE.AND P6, PT, R0, R3, PT ;  /* 0x000000030000720c */ /* 0x000fe20003fc6270 */
[----:B------:R-:W-:Y:S01]  /*1790*/  VIADD R3, R5, 0x38 ;  /* 0x0000003805037836 */ /* 0x000fe20000000000 */
[----:B------:R-:W-:Y:S02]  /*17a0*/  FMNMX R7, R39, R4, !PT ;  /* 0x0000000427077209 */ /* 0x000fe40007800000 */
[----:B------:R-:W-:-:S02]  /*17b0*/  FSEL R40, R40, -INF , P2 ;  /* 0xff80000028287808 */ /* 0x000fc40001000000 */
[----:B------:R-:W-:Y:S02]  /*17c0*/  FMNMX R4, R42, R7, !PT ;  /* 0x000000072a047209 */ /* 0x000fe40007800000 */
[----:B------:R-:W-:Y:S02]  /*17d0*/  FSEL R46, R46, -INF , P2 ;  /* 0xff8000002e2e7808 */ /* 0x000fe40001000000 */
[----:B------:R-:W-:Y:S02]  /*17e0*/  ISETP.GE.AND P2, PT, R0, R3, PT ;  /* 0x000000030000720c */ /* 0x000fe40003f46270 */
[----:B------:R-:W-:Y:S02]  /*17f0*/  IADD3 R3, R5, 0x39, RZ ;  /* 0x0000003905037810 */ /* 0x000fe40007ffe0ff */
[----:B------:R-:W-:Y:S02]  /*1800*/  FMNMX R7, R43, R4, !PT ;  /* 0x000000042b077209 */ /* 0x000fe40007800000 */
[----:B------:R-:W-:-:S02]  /*1810*/  FSEL R41, R41, -INF , P3 ;  /* 0xff80000029297808 */ /* 0x000fc40001800000 */
[----:B------:R-:W-:Y:S02]  /*1820*/  FSEL R47, R47, -INF , P3 ;  /* 0xff8000002f2f7808 */ /* 0x000fe40001800000 */
[----:B------:R-:W-:Y:S02]  /*1830*/  ISETP.GE.AND P3, PT, R0, R3, PT ;  /* 0x000000030000720c */ /* 0x000fe40003f66270 */
[----:B------:R-:W-:Y:S02]  /*1840*/  IADD3 R3, R5, 0x40, RZ ;  /* 0x0000004005037810 */ /* 0x000fe40007ffe0ff */
[----:B------:R-:W-:Y:S02]  /*1850*/  FMNMX R4, R46, R7, !PT ;  /* 0x000000072e047209 */ /* 0x000fe40007800000 */
[----:B------:R-:W-:Y:S02]  /*1860*/  FSEL R44, R44, -INF , P4 ;  /* 0xff8000002c2c7808 */ /* 0x000fe40002000000 */
[----:B------:R-:W-:-:S02]  /*1870*/  FSEL R50, R50, -INF , P4 ;  /* 0xff80000032327808 */ /* 0x000fc40002000000 */
[----:B------:R-:W-:Y:S02]  /*1880*/  ISETP.GE.AND P4, PT, R0, R3, PT ;  /* 0x000000030000720c */ /* 0x000fe40003f86270 */
[----:B------:R-:W-:Y:S02]  /*1890*/  FMNMX R7, R47, R4, !PT ;  /* 0x000000042f077209 */ /* 0x000fe40007800000 */
[----:B------:R-:W-:Y:S02]  /*18a0*/  IADD3 R3, R5, 0x41, RZ ;  /* 0x0000004105037810 */ /* 0x000fe40007ffe0ff */
[----:B------:R-:W-:Y:S02]  /*18b0*/  FSEL R45, R45, -INF , P5 ;  /* 0xff8000002d2d7808 */ /* 0x000fe40002800000 */
[----:B------:R-:W-:Y:S02]  /*18c0*/  FSEL R51, R51, -INF , P5 ;  /* 0xff80000033337808 */ /* 0x000fe40002800000 */
[----:B------:R-:W-:-:S02]  /*18d0*/  FMNMX R4, R50, R7, !PT ;  /* 0x0000000732047209 */ /* 0x000fc40007800000 */
[----:B------:R-:W-:Y:S01]  /*18e0*/  ISETP.GE.AND P5, PT, R0, R3, PT ;  /* 0x000000030000720c */ /* 0x000fe20003fa6270 */
[----:B------:R-:W-:Y:S01]  /*18f0*/  VIADD R3, R5, 0x48 ;  /* 0x0000004805037836 */ /* 0x000fe20000000000 */
[----:B------:R-:W-:Y:S02]  /*1900*/  FMNMX R7, R24, R25, !PT ;  /* 0x0000001918077209 */ /* 0x000fe40007800000 */
[----:B------:R-:W-:Y:S02]  /*1910*/  FMNMX R11, R51, R4, !PT ;  /* 0x00000004330b7209 */ /* 0x000fe40007800000 */
[----:B------:R-:W-:Y:S02]  /*1920*/  FMNMX R4, R28, R7, !PT ;  /* 0x000000071c047209 */ /* 0x000fe40007800000 */
[----:B------:R-:W-:Y:S02]  /*1930*/  FSEL R48, R48, -INF , P6 ;  /* 0xff80000030307808 */ /* 0x000fe40003000000 */
[----:B------:R-:W-:-:S02]  /*1940*/  FSEL R54, R54, -INF , P6 ;  /* 0xff80000036367808 */ /* 0x000fc40003000000 */
[C---:B------:R-:W-:Y:S02]  /*1950*/  ISETP.GE.AND P6, PT, R0.reuse, R3, PT ;  /* 0x000000030000720c */ /* 0x040fe40003fc6270 */
[----:B------:R-:W-:Y:S02]  /*1960*/  IADD3 R3, R5, 0x49, RZ ;  /* 0x0000004905037810 */ /* 0x000fe40007ffe0ff */
[----:B------:R-:W-:Y:S02]  /*1970*/  FMNMX R7, R29, R4, !PT ;  /* 0x000000041d077209 */ /* 0x000fe40007800000 */
[----:B------:R-:W-:Y:S02]  /*1980*/  FSEL R49, R49, -INF , P1 ;  /* 0xff80000031317808 */ /* 0x000fe40000800000 */
[----:B------:R-:W-:Y:S02]  /*1990*/  FSEL R55, R55, -INF , P1 ;  /* 0xff80000037377808 */ /* 0x000fe40000800000 */
[----:B------:R-:W-:-:S02]  /*19a0*/  ISETP.GE.AND P1, PT, R0, R3, PT ;  /* 0x000000030000720c */ /* 0x000fc40003f26270 */
[----:B------:R-:W-:Y:S02]  /*19b0*/  IADD3 R3, R5, 0x50, RZ ;  /* 0x0000005005037810 */ /* 0x000fe40007ffe0ff */
[----:B------:R-:W-:Y:S02]  /*19c0*/  FMNMX R4, R32, R7, !PT ;  /* 0x0000000720047209 */ /* 0x000fe40007800000 */
[----:B------:R-:W-:Y:S02]  /*19d0*/  FMNMX R6, R54, R11, !PT ;  /* 0x0000000b36067209 */ /* 0x000fe40007800000 */
[----:B------:R-:W-:Y:S02]  /*19e0*/  FSEL R52, R52, -INF , P2 ;  /* 0xff80000034347808 */ /* 0x000fe40001000000 */
[----:B------:R-:W-:Y:S02]  /*19f0*/  FSEL R58, R58, -INF , P2 ;  /* 0xff8000003a3a7808 */ /* 0x000fe40001000000 */
[----:B------:R-:W-:-:S02]  /*1a00*/  ISETP.GE.AND P2, PT, R0, R3, PT ;  /* 0x000000030000720c */ /* 0x000fc40003f46270 */
[----:B------:R-:W-:Y:S02]  /*1a10*/  FMNMX R7, R33, R4, !PT ;  /* 0x0000000421077209 */ /* 0x000fe40007800000 */
[----:B------:R-:W-:Y:S02]  /*1a20*/  IADD3 R3, R5, 0x51, RZ ;  /* 0x0000005105037810 */ /* 0x000fe40007ffe0ff */
[----:B------:R-:W-:Y:S02]  /*1a30*/  FMNMX R11, R55, R6, !PT ;  /* 0x00000006370b7209 */ /* 0x000fe40007800000 */
[----:B------:R-:W-:Y:S02]  /*1a40*/  FSEL R53, R53, -INF , P3 ;  /* 0xff80000035357808 */ /* 0x000fe40001800000 */
[----:B------:R-:W-:Y:S02]  /*1a50*/  FSEL R59, R59, -INF , P3 ;  /* 0xff8000003b3b7808 */ /* 0x000fe40001800000 */
[----:B------:R-:W-:-:S02]  /*1a60*/  FMNMX R4, R36, R7, !PT ;  /* 0x0000000724047209 */ /* 0x000fc40007800000 */
[----:B------:R-:W-:Y:S01]  /*1a70*/  ISETP.GE.AND P3, PT, R0, R3, PT ;  /* 0x000000030000720c */ /* 0x000fe20003f66270 */
[----:B------:R-:W-:Y:S01]  /*1a80*/  VIADD R3, R5, 0x58 ;  /* 0x0000005805037836 */ /* 0x000fe20000000000 */
[----:B------:R-:W-:Y:S02]  /*1a90*/  FMNMX R6, R58, R11, !PT ;  /* 0x0000000b3a067209 */ /* 0x000fe40007800000 */
[----:B------:R-:W-:Y:S02]  /*1aa0*/  FMNMX R7, R37, R4, !PT ;  /* 0x0000000425077209 */ /* 0x000fe40007800000 */
[----:B------:R-:W-:Y:S02]  /*1ab0*/  FSEL R56, R56, -INF , P4 ;  /* 0xff80000038387808 */ /* 0x000fe40002000000 */
[----:B------:R-:W-:Y:S02]  /*1ac0*/  FSEL R62, R62, -INF , P4 ;  /* 0xff8000003e3e7808 */ /* 0x000fe40002000000 */
[----:B------:R-:W-:-:S02]  /*1ad0*/  FMNMX R11, R59, R6, !PT ;  /* 0x000000063b0b7209 */ /* 0x000fc40007800000 */
[----:B------:R-:W-:Y:S02]  /*1ae0*/  ISETP.GE.AND P4, PT, R0, R3, PT ;  /* 0x000000030000720c */ /* 0x000fe40003f86270 */
[----:B------:R-:W-:Y:S02]  /*1af0*/  IADD3 R3, R5, 0x59, RZ ;  /* 0x0000005905037810 */ /* 0x000fe40007ffe0ff */
[----:B------:R-:W-:Y:S02]  /*1b00*/  FMNMX R4, R40, R7, !PT ;  /* 0x0000000728047209 */ /* 0x000fe40007800000 */
[----:B------:R-:W-:Y:S02]  /*1b10*/  FSEL R63, R63, -INF , P5 ;  /* 0xff8000003f3f7808 */ /* 0x000fe40002800000 */
[----:B------:R-:W-:Y:S02]  /*1b20*/  FMNMX R6, R62, R11, !PT ;  /* 0x0000000b3e067209 */ /* 0x000fe40007800000 */
[----:B------:R-:W-:-:S02]  /*1b30*/  FSEL R57, R57, -INF , P5 ;  /* 0xff80000039397808 */ /* 0x000fc40002800000 */
[----:B------:R-:W-:Y:S02]  /*1b40*/  ISETP.GE.AND P5, PT, R0, R3, PT ;  /* 0x000000030000720c */ /* 0x000fe40003fa6270 */
[----:B------:R-:W-:Y:S02]  /*1b50*/  FMNMX R7, R41, R4, !PT ;  /* 0x0000000429077209 */ /* 0x000fe40007800000 */
[----:B------:R-:W-:Y:S02]  /*1b60*/  IADD3 R3, R5, 0x60, RZ ;  /* 0x0000006005037810 */ /* 0x000fe40007ffe0ff */
[----:B------:R-:W-:Y:S02]  /*1b70*/  FSEL R66, R66, -INF , P6 ;  /* 0xff80000042427808 */ /* 0x000fe40003000000 */
[----:B------:R-:W-:Y:S02]  /*1b80*/  FMNMX R11, R63, R6, !PT ;  /* 0x000000063f0b7209 */ /* 0x000fe40007800000 */
[----:B------:R-:W-:-:S02]  /*1b90*/  FSEL R60, R60, -INF , P6 ;  /* 0xff8000003c3c7808 */ /* 0x000fc40003000000 */
[----:B------:R-:W-:Y:S02]  /*1ba0*/  FMNMX R4, R44, R7, !PT ;  /* 0x000000072c047209 */ /* 0x000fe40007800000 */
[----:B------:R-:W-:Y:S02]  /*1bb0*/  ISETP.GE.AND P6, PT, R0, R3, PT ;  /* 0x000000030000720c */ /* 0x000fe40003fc6270 */
[----:B------:R-:W-:Y:S02]  /*1bc0*/  IADD3 R3, R5, 0x61, RZ ;  /* 0x0000006105037810 */ /* 0x000fe40007ffe0ff */
[----:B------:R-:W-:Y:S02]  /*1bd0*/  FSEL R67, R67, -INF , P1 ;  /* 0xff80000043437808 */ /* 0x000fe40000800000 */
[----:B------:R-:W-:Y:S02]  /*1be0*/  FMNMX R6, R66, R11, !PT ;  /* 0x0000000b42067209 */ /* 0x000fe40007800000 */
[----:B------:R-:W-:-:S02]  /*1bf0*/  FMNMX R7, R45, R4, !PT ;  /* 0x000000042d077209 */ /* 0x000fc40007800000 */
[----:B------:R-:W-:Y:S02]  /*1c00*/  FSEL R61, R61, -INF , P1 ;  /* 0xff8000003d3d7808 */ /* 0x000fe40000800000 */
[----:B------:R-:W-:Y:S01]  /*1c10*/  ISETP.GE.AND P1, PT, R0, R3, PT ;  /* 0x000000030000720c */ /* 0x000fe20003f26270 */
[----:B------:R-:W-:Y:S01]  /*1c20*/  VIADD R3, R5, 0x68 ;  /* 0x0000006805037836 */ /* 0x000fe20000000000 */
[----:B------:R-:W-:Y:S02]  /*1c30*/  FSEL R70, R70, -INF , P2 ;  /* 0xff80000046467808 */ /* 0x000fe40001000000 */
[----:B------:R-:W-:Y:S02]  /*1c40*/  FMNMX R11, R67, R6, !PT ;  /* 0x00000006430b7209 */ /* 0x000fe40007800000 */
[----:B------:R-:W-:Y:S02]  /*1c50*/  FMNMX R4, R48, R7, !PT ;  /* 0x0000000730047209 */ /* 0x000fe40007800000 */
[----:B------:R-:W-:-:S02]  /*1c60*/  FSEL R71, R71, -INF , P3 ;  /* 0xff80000047477808 */ /* 0x000fc40001800000 */
[----:B------:R-:W-:Y:S02]  /*1c70*/  FMNMX R6, R70, R11, !PT ;  /* 0x0000000b46067209 */ /* 0x000fe40007800000 */
[----:B------:R-:W-:Y:S02]  /*1c80*/  FSEL R64, R64, -INF , P2 ;  /* 0xff80000040407808 */ /* 0x000fe40001000000 */
[----:B------:R-:W-:Y:S02]  /*1c90*/  ISETP.GE.AND P2, PT, R0, R3, PT ;  /* 0x000000030000720c */ /* 0x000fe40003f46270 */
[----:B------:R-:W-:Y:S02]  /*1ca0*/  FMNMX R7, R49, R4, !PT ;  /* 0x0000000431077209 */ /* 0x000fe40007800000 */
[----:B------:R-:W-:Y:S02]  /*1cb0*/  IADD3 R3, R5, 0x69, RZ ;  /* 0x0000006905037810 */ /* 0x000fe40007ffe0ff */
[----:B------:R-:W-:-:S02]  /*1cc0*/  FSEL R74, R74, -INF , P4 ;  /* 0xff8000004a4a7808 */ /* 0x000fc40002000000 */
[----:B------:R-:W-:Y:S02]  /*1cd0*/  FMNMX R11, R71, R6, !PT ;  /* 0x00000006470b7209 */ /* 0x000fe40007800000 */
[----:B------:R-:W-:Y:S02]  /*1ce0*/  FSEL R65, R65, -INF , P3 ;  /* 0xff80000041417808 */ /* 0x000fe40001800000 */
[----:B------:R-:W-:Y:S02]  /*1cf0*/  FMNMX R4, R52, R7, !PT ;  /* 0x0000000734047209 */ /* 0x000fe40007800000 */
[----:B------:R-:W-:Y:S02]  /*1d00*/  ISETP.GE.AND P3, PT, R0, R3, PT ;  /* 0x000000030000720c */ /* 0x000fe40003f66270 */
[----:B------:R-:W-:Y:S02]  /*1d10*/  IADD3 R3, R5, 0x70, RZ ;  /* 0x0000007005037810 */ /* 0x000fe40007ffe0ff */
[----:B------:R-:W-:-:S02]  /*1d20*/  FSEL R75, R75, -INF , P5 ;  /* 0xff8000004b4b7808 */ /* 0x000fc40002800000 */
[----:B------:R-:W-:Y:S02]  /*1d30*/  FMNMX R6, R74, R11, !PT ;  /* 0x0000000b4a067209 */ /* 0x000fe40007800000 */
[----:B------:R-:W-:Y:S02]  /*1d40*/  FMNMX R7, R53, R4, !PT ;  /* 0x0000000435077209 */ /* 0x000fe40007800000 */
[----:B------:R-:W-:Y:S02]  /*1d50*/  FSEL R68, R68, -INF , P4 ;  /* 0xff80000044447808 */ /* 0x000fe40002000000 */
[----:B------:R-:W-:Y:S02]  /*1d60*/  FSEL R78, R78, -INF , P6 ;  /* 0xff8000004e4e7808 */ /* 0x000fe40003000000 */
[----:B------:R-:W-:Y:S02]  /*1d70*/  FMNMX R11, R75, R6, !PT ;  /* 0x000000064b0b7209 */ /* 0x000fe40007800000 */
[----:B------:R-:W-:-:S02]  /*1d80*/  ISETP.GE.AND P4, PT, R0, R3, PT ;  /* 0x000000030000720c */ /* 0x000fc40003f86270 */
[----:B------:R-:W-:Y:S02]  /*1d90*/  IADD3 R3, R5, 0x71, RZ ;  /* 0x0000007105037810 */ /* 0x000fe40007ffe0ff */
[----:B------:R-:W-:Y:S02]  /*1da0*/  FMNMX R4, R56, R7, !PT ;  /* 0x0000000738047209 */ /* 0x000fe40007800000 */
[----:B------:R-:W-:Y:S02]  /*1db0*/  FSEL R79, R79, -INF , P1 ;  /* 0xff8000004f4f7808 */ /* 0x000fe40000800000 */
[----:B------:R-:W-:Y:S02]  /*1dc0*/  FMNMX R6, R78, R11, !PT ;  /* 0x0000000b4e067209 */ /* 0x000fe40007800000 */
[----:B------:R-:W-:Y:S02]  /*1dd0*/  FSEL R69, R69, -INF , P5 ;  /* 0xff80000045457808 */ /* 0x000fe40002800000 */
[----:B------:R-:W-:-:S02]  /*1de0*/  ISETP.GE.AND P5, PT, R0, R3, PT ;  /* 0x000000030000720c */ /* 0x000fc40003fa6270 */
[----:B------:R-:W-:Y:S02]  /*1df0*/  FMNMX R3, R57, R4, !PT ;  /* 0x0000000439037209 */ /* 0x000fe40007800000 */
[----:B------:R-:W-:Y:S02]  /*1e00*/  FSEL R82, R82, -INF , P2 ;  /* 0xff80000052527808 */ /* 0x000fe40001000000 */
[----:B------:R-:W-:Y:S02]  /*1e10*/  FMNMX R11, R79, R6, !PT ;  /* 0x000000064f0b7209 */ /* 0x000fe40007800000 */
[----:B------:R-:W-:Y:S02]  /*1e20*/  FMNMX R4, R60, R3, !PT ;  /* 0x000000033c047209 */ /* 0x000fe40007800000 */
[----:B------:R-:W-:Y:S02]  /*1e30*/  FSEL R83, R83, -INF , P3 ;  /* 0xff80000053537808 */ /* 0x000fe40001800000 */
[----:B------:R-:W-:-:S02]  /*1e40*/  FMNMX R6, R82, R11, !PT ;  /* 0x0000000b52067209 */ /* 0x000fc40007800000 */
[----:B------:R-:W-:Y:S02]  /*1e50*/  FMNMX R3, R61, R4, !PT ;  /* 0x000000043d037209 */ /* 0x000fe40007800000 */
[----:B------:R-:W-:Y:S02]  /*1e60*/  FSEL R86, R86, -INF , P4 ;  /* 0xff80000056567808 */ /* 0x000fe40002000000 */
[----:B------:R-:W-:Y:S02]  /*1e70*/  FMNMX R7, R83, R6, !PT ;  /* 0x0000000653077209 */ /* 0x000fe40007800000 */
[----:B------:R-:W-:Y:S02]  /*1e80*/  FMNMX R4, R64, R3, !PT ;  /* 0x0000000340047209 */ /* 0x000fe40007800000 */
[----:B------:R-:W-:Y:S02]  /*1e90*/  FSEL R87, R87, -INF , P5 ;  /* 0xff80000057577808 */ /* 0x000fe40002800000 */
[----:B------:R-:W-:-:S02]  /*1ea0*/  FMNMX R6, R86, R7, !PT ;  /* 0x0000000756067209 */ /* 0x000fc40007800000 */
[----:B------:R-:W-:Y:S02]  /*1eb0*/  FMNMX R3, R65, R4, !PT ;  /* 0x0000000441037209 */ /* 0x000fe40007800000 */
[----:B------:R-:W-:Y:S02]  /*1ec0*/  FMNMX R6, R87, R6, !PT ;  /* 0x0000000657067209 */ /* 0x000fe40007800000 */
[----:B------:R-:W-:Y:S02]  /*1ed0*/  FMNMX R4, R68, R3, !PT ;  /* 0x0000000344047209 */ /* 0x000fe40007800000 */
[----:B------:R-:W-:Y:S01]  /*1ee0*/  FSEL R72, R72, -INF , P6 ;  /* 0xff80000048487808 */ /* 0x000fe20003000000 */
[----:B------:R-:W1:Y:S01]  /*1ef0*/  SHFL.BFLY PT, R11, R6, 0x1, 0x1f ;  /* 0x0c201f00060b7f89 */ /* 0x000e6200000e0000 */
[----:B------:R-:W-:Y:S02]  /*1f00*/  FMNMX R3, R69, R4, !PT ;  /* 0x0000000445037209 */ /* 0x000fe40007800000 */
[----:B------:R-:W-:-:S02]  /*1f10*/  FSEL R73, R73, -INF , P1 ;  /* 0xff80000049497808 */ /* 0x000fc40000800000 */
[----:B------:R-:W-:Y:S02]  /*1f20*/  FMNMX R4, R72, R3, !PT ;  /* 0x0000000348047209 */ /* 0x000fe40007800000 */
[----:B------:R-:W-:Y:S02]  /*1f30*/  FSEL R76, R76, -INF , P2 ;  /* 0xff8000004c4c7808 */ /* 0x000fe40001000000 */
[----:B------:R-:W-:Y:S02]  /*1f40*/  FMNMX R7, R73, R4, !PT ;  /* 0x0000000449077209 */ /* 0x000fe40007800000 */
[----:B------:R-:W-:Y:S02]  /*1f50*/  FSEL R77, R77, -INF , P3 ;  /* 0xff8000004d4d7808 */ /* 0x000fe40001800000 */
[----:B------:R-:W-:Y:S02]  /*1f60*/  FMNMX R4, R76, R7, !PT ;  /* 0x000000074c047209 */ /* 0x000fe40007800000 */
[----:B------:R-:W-:-:S02]  /*1f70*/  IADD3 R3, R5, 0x78, RZ ;  /* 0x0000007805037810 */ /* 0x000fc40007ffe0ff */
[----:B------:R-:W-:Y:S02]  /*1f80*/  FSEL R80, R80, -INF , P4 ;  /* 0xff80000050507808 */ /* 0x000fe40002000000 */
[----:B------:R-:W-:Y:S02]  /*1f90*/  FMNMX R7, R77, R4, !PT ;  /* 0x000000044d077209 */ /* 0x000fe40007800000 */
[----:B------:R-:W-:Y:S01]  /*1fa0*/  ISETP.GE.AND P1, PT, R0, R3, PT ;  /* 0x000000030000720c */ /* 0x000fe20003f26270 */
[----:B------:R-:W-:Y:S01]  /*1fb0*/  VIADD R3, R5, 0x79 ;  /* 0x0000007905037836 */ /* 0x000fe20000000000 */
[----:B------:R-:W-:Y:S02]  /*1fc0*/  FSEL R81, R81, -INF , P5 ;  /* 0xff80000051517808 */ /* 0x000fe40002800000 */
[----:B------:R-:W-:Y:S02]  /*1fd0*/  FMNMX R4, R80, R7, !PT ;  /* 0x0000000750047209 */ /* 0x000fe40007800000 */
[----:B-1----:R-:W-:-:S02]  /*1fe0*/  FMNMX R11, R6, R11, !PT ;  /* 0x0000000b060b7209 */ /* 0x002fc40007800000 */
[----:B------:R-:W-:Y:S02]  /*1ff0*/  ISETP.GE.AND P2, PT, R0, R3, PT ;  /* 0x000000030000720c */ /* 0x000fe40003f46270 */
[----:B------:R-:W-:Y:S01]  /*2000*/  FSEL R84, R84, -INF , P1 ;  /* 0xff80000054547808 */ /* 0x000fe20000800000 */
[----:B------:R-:W1:Y:S01]  /*2010*/  SHFL.BFLY PT, R6, R11, 0x2, 0x1f ;  /* 0x0c401f000b067f89 */ /* 0x000e6200000e0000 */
[----:B------:R-:W-:Y:S02]  /*2020*/  FMNMX R3, R81, R4, !PT ;  /* 0x0000000451037209 */ /* 0x000fe40007800000 */
[----:B------:R-:W-:Y:S02]  /*2030*/  FSEL R85, R85, -INF , P2 ;  /* 0xff80000055557808 */ /* 0x000fe40001000000 */
[----:B------:R-:W-:-:S04]  /*2040*/  FMNMX R4, R84, R3, !PT ;  /* 0x0000000354047209 */ /* 0x000fc80007800000 */
[----:B------:R-:W-:-:S05]  /*2050*/  FMNMX R4, R85, R4, !PT ;  /* 0x0000000455047209 */ /* 0x000fca0007800000 */
[----:B------:R-:W2:Y:S01]  /*2060*/  SHFL.BFLY PT, R3, R4, 0x1, 0x1f ;  /* 0x0c201f0004037f89 */ /* 0x000ea200000e0000 */
[----:B-1----:R-:W-:-:S04]  /*2070*/  FMNMX R7, R11, R6, !PT ;  /* 0x000000060b077209 */ /* 0x002fc80007800000 */
[----:B------:R-:W-:-:S04]  /*2080*/  FSETP.NEU.AND P1, PT, R7, -INF , PT ;  /* 0xff8000000700780b */ /* 0x000fc80003f2d000 */
[----:B------:R-:W-:-:S05]  /*2090*/  FSEL R6, R7, RZ, P1 ;  /* 0x000000ff07067208 */ /* 0x000fca0000800000 */
[----:B------:R-:W-:Y:S01]  /*20a0*/  FMUL R10, R6, UR14 ;  /* 0x0000000e060a7c20 */ /* 0x000fe20008400000 */
[----:B--2---:R-:W-:Y:S01]  /*20b0*/  FMNMX R3, R4, R3, !PT ;  /* 0x0000000304037209 */ /* 0x004fe20007800000 */
[----:B------:R-:W-:Y:S02]  /*20c0*/  ULDC UR14, c[0x0][0x604] ;  /* 0x00018100000e7ab9 */ /* 0x000fe40000000800 */
[--C-:B------:R-:W-:Y:S01]  /*20d0*/  FFMA R11, R26, UR14, -R10.reuse ;  /* 0x0000000e1a0b7c23 */ /* 0x100fe2000800080a */
[----:B------:R-:W-:Y:S01]  /*20e0*/  ULDC UR14, c[0x0][0x604] ;  /* 0x00018100000e7ab9 */ /* 0x000fe20000000800 */
[----:B------:R-:W1:Y:S01]  /*20f0*/  SHFL.BFLY PT, R6, R3, 0x2, 0x1f ;  /* 0x0c401f0003067f89 */ /* 0x000e6200000e0000 */
[--C-:B------:R-:W-:Y:S01]  /*2100*/  FFMA R12, R27, UR14, -R10.reuse ;  /* 0x0000000e1b0c7c23 */ /* 0x100fe2000800080a */
[----:B------:R-:W-:Y:S01]  /*2110*/  ULDC UR14, c[0x0][0x604] ;  /* 0x00018100000e7ab9 */ /* 0x000fe20000000800 */
[----:B------:R-:W-:Y:S01]  /*2120*/  FSETP.GEU.AND P1, PT, R11, -126, PT ;  /* 0xc2fc00000b00780b */ /* 0x000fe20003f2e000 */
        /* <DEDUP_REMOVED lines=12> */
[----:B------:R-:W-:Y:S01]  /*21f0*/  @!P1 FMUL R11, R11, 0.5 ;  /* 0x3f0000000b0b9820 */ /* 0x000fe20000400000 */
[--C-:B------:R-:W-:Y:S01]  /*2200*/  FFMA R31, R38, UR14, -R10.reuse ;  /* 0x0000000e261f7c23 */ /* 0x100fe2000800080a */
[----:B------:R-:W-:Y:S01]  /*2210*/  ULDC UR14, c[0x0][0x604] ;  /* 0x00018100000e7ab9 */ /* 0x000fe20000000800 */
[----:B------:R-:W-:Y:S01]  /*2220*/  @!P4 FMUL R12, R12, 0.5 ;  /* 0x3f0000000c0cc820 */ /* 0x000fe20000400000 */
[--C-:B------:R-:W-:Y:S01]  /*2230*/  FFMA R18, R39, UR14, -R10.reuse ;  /* 0x0000000e27127c23 */ /* 0x100fe2000800080a */
[----:B------:R-:W-:Y:S01]  /*2240*/  ULDC UR14, c[0x0][0x604] ;  /* 0x00018100000e7ab9 */ /* 0x000fe20000000800 */
[----:B------:R-:W2:Y:S01]  /*2250*/  MUFU.EX2 R11, R11 ;  /* 0x0000000b000b7308 */ /* 0x000ea20000000800 */
[----:B------:R-:W-:Y:S01]  /*2260*/  @!P3 FMUL R27, R27, 0.5 ;  /* 0x3f0000001b1bb820 */ /* 0x000fe20000400000 */
[----:B-1----:R-:W-:Y:S01]  /*2270*/  FMNMX R6, R3, R6, !PT ;  /* 0x0000000603067209 */ /* 0x002fe20007800000 */
[----:B------:R-:W-:Y:S01]  /*2280*/  @!P2 FMUL R14, R14, 0.5 ;  /* 0x3f0000000e0ea820 */ /* 0x000fe20000400000 */
[--C-:B------:R-:W-:Y:S01]  /*2290*/  FFMA R15, R42, UR14, -R10.reuse ;  /* 0x0000000e2a0f7c23 */ /* 0x100fe2000800080a */
[----:B------:R-:W-:Y:S01]  /*22a0*/  ULDC UR14, c[0x0][0x604] ;  /* 0x00018100000e7ab9 */ /* 0x000fe20000000800 */
[C---:B------:R-:W-:Y:S01]  /*22b0*/  FSETP.NEU.AND P5, PT, R6.reuse, -INF , PT ;  /* 0xff8000000600780b */ /* 0x040fe20003fad000 */
[----:B------:R-:W-:Y:S01]  /*22c0*/  @!P6 FMUL R13, R13, 0.5 ;  /* 0x3f0000000d0de820 */ /* 0x000fe20000400000 */
[----:B------:R-:W1:Y:S01]  /*22d0*/  MUFU.EX2 R12, R12 ;  /* 0x0000000c000c7308 */ /* 0x000e620000000800 */
[--C-:B------:R-:W-:Y:S01]  /*22e0*/  FFMA R20, R43, UR14, -R10.reuse ;  /* 0x0000000e2b147c23 */ /* 0x100fe2000800080a */
[----:B------:R-:W-:Y:S01]  /*22f0*/  FSEL R3, R6, RZ, P5 ;  /* 0x000000ff06037208 */ /* 0x000fe20002800000 */
[----:B------:R-:W-:Y:S01]  /*2300*/  ULDC UR14, c[0x0][0x604] ;  /* 0x00018100000e7ab9 */ /* 0x000fe20000000800 */
[----:B------:R-:W-:Y:S01]  /*2310*/  FSETP.GEU.AND P5, PT, R16, -126, PT ;  /* 0xc2fc00001000780b */ /* 0x000fe20003fae000 */
[----:B------:R-:W-:Y:S01]  /*2320*/  FFMA R35, R46, UR14, -R10 ;  /* 0x0000000e2e237c23 */ /* 0x000fe2000800080a */
[----:B------:R-:W-:-:S02]  /*2330*/  ULDC UR14, c[0x0][0x604] ;  /* 0x00018100000e7ab9 */ /* 0x000fc40000000800 */
[----:B------:R-:W3:Y:S01]  /*2340*/  MUFU.EX2 R13, R13 ;  /* 0x0000000d000d7308 */ /* 0x000ee20000000800 */
[----:B--2---:R-:W-:Y:S01]  /*2350*/  @!P1 FMUL R11, R11, R11 ;  /* 0x0000000b0b0b9220 */ /* 0x004fe20000400000 */
[----:B------:R-:W-:Y:S01]  /*2360*/  FSETP.GEU.AND P1, PT, R31, -126, PT ;  /* 0xc2fc00001f00780b */ /* 0x000fe20003f2e000 */
[--C-:B------:R-:W-:Y:S01]  /*2370*/  FFMA R22, R47, UR14, -R10.reuse ;  /* 0x0000000e2f167c23 */ /* 0x100fe2000800080a */
[----:B------:R-:W-:Y:S02]  /*2380*/  ULDC UR14, c[0x0][0x604] ;  /* 0x00018100000e7ab9 */ /* 0x000fe40000000800 */
[--C-:B------:R-:W-:Y:S01]  /*2390*/  FFMA R17, R50, UR14, -R10.reuse ;  /* 0x0000000e32117c23 */ /* 0x100fe2000800080a */
[----:B------:R-:W-:Y:S01]  /*23a0*/  ULDC UR14, c[0x0][0x604] ;  /* 0x00018100000e7ab9 */ /* 0x000fe20000000800 */
[----:B------:R-:W2:Y:S01]  /*23b0*/  MUFU.EX2 R14, R14 ;  /* 0x0000000e000e7308 */ /* 0x000ea20000000800 */
[----:B------:R-:W-:Y:S01]  /*23c0*/  @!P5 FMUL R16, R16, 0.5 ;  /* 0x3f0000001010d820 */ /* 0x000fe20000400000 */
[----:B-1----:R-:W-:Y:S01]  /*23d0*/  @!P4 FMUL R12, R12, R12 ;  /* 0x0000000c0c0cc220 */ /* 0x002fe20000400000 */
[----:B------:R-:W-:Y:S01]  /*23e0*/  FSETP.GEU.AND P4, PT, R18, -126, PT ;  /* 0xc2fc00001200780b */ /* 0x000fe20003f8e000 */
[----:B------:R-:W-:Y:S01]  /*23f0*/  FFMA R26, R51, UR14, -R10 ;  /* 0x0000000e331a7c23 */ /* 0x000fe2000800080a */
[----:B------:R-:W-:-:S02]  /*2400*/  ULDC UR14, c[0x0][0x604] ;  /* 0x00018100000e7ab9 */ /* 0x000fc40000000800 */
[----:B------:R-:W-:Y:S01]  /*2410*/  @!P1 FMUL R31, R31, 0.5 ;  /* 0x3f0000001f1f9820 */ /* 0x000fe20000400000 */
[----:B------:R-:W1:Y:S01]  /*2420*/  MUFU.EX2 R27, R27 ;  /* 0x0000001b001b7308 */ /* 0x000e620000000800 */
[----:B---3--:R-:W-:Y:S01]  /*2430*/  @!P6 FMUL R13, R13, R13 ;  /* 0x0000000d0d0de220 */ /* 0x008fe20000400000 */
[----:B------:R-:W-:Y:S01]  /*2440*/  FSETP.GEU.AND P6, PT, R35, -126, PT ;  /* 0xc2fc00002300780b */ /* 0x000fe20003fce000 */
[--C-:B------:R-:W-:Y:S01]  /*2450*/  FFMA R30, R54, UR14, -R10.reuse ;  /* 0x0000000e361e7c23 */ /* 0x100fe2000800080a */
[----:B------:R-:W-:Y:S02]  /*2460*/  ULDC UR14, c[0x0][0x604] ;  /* 0x00018100000e7ab9 */ /* 0x000fe40000000800 */
[--C-:B------:R-:W-:Y:S01]  /*2470*/  FFMA R39, R55, UR14, -R10.reuse ;  /* 0x0000000e37277c23 */ /* 0x100fe2000800080a */
[----:B------:R-:W-:Y:S01]  /*2480*/  ULDC UR14, c[0x0][0x604] ;  /* 0x00018100000e7ab9 */ /* 0x000fe20000000800 */
[----:B------:R-:W3:Y:S01]  /*2490*/  MUFU.EX2 R16, R16 ;  /* 0x0000001000107308 */ /* 0x000ee20000000800 */
[----:B--2---:R-:W-:Y:S01]  /*24a0*/  @!P2 FMUL R14, R14, R14 ;  /* 0x0000000e0e0ea220 */ /* 0x004fe20000400000 */
[----:B------:R-:W-:Y:S01]  /*24b0*/  FSETP.GEU.AND P2, PT, R20, -126, PT ;  /* 0xc2fc00001400780b */ /* 0x000fe20003f4e000 */
[----:B------:R-:W-:Y:S01]  /*24c0*/  @!P4 FMUL R18, R18, 0.5 ;  /* 0x3f0000001212c820 */ /* 0x000fe20000400000 */
[----:B------:R-:W-:Y:S01]  /*24d0*/  FFMA R58, R58, UR14, -R10 ;  /* 0x0000000e3a3a7c23 */ /* 0x000fe2000800080a */
[----:B------:R-:W-:-:S02]  /*24e0*/  ULDC UR14, c[0x0][0x604] ;  /* 0x00018100000e7ab9 */ /* 0x000fc40000000800 */
[----:B------:R-:W-:Y:S01]  /*24f0*/  @!P6 FMUL R35, R35, 0.5 ;  /* 0x3f0000002323e820 */ /* 0x000fe20000400000 */
[----:B------:R-:W2:Y:S01]  /*2500*/  MUFU.EX2 R31, R31 ;  /* 0x0000001f001f7308 */ /* 0x000ea20000000800 */
[----:B-1----:R-:W-:Y:S01]  /*2510*/  @!P3 FMUL R27, R27, R27 ;  /* 0x0000001b1b1bb220 */ /* 0x002fe20000400000 */
[----:B------:R-:W-:Y:S01]  /*2520*/  FSETP.GEU.AND P3, PT, R15, -126, PT ;  /* 0xc2fc00000f00780b */ /* 0x000fe20003f6e000 */
[--C-:B------:R-:W-:Y:S01]  /*2530*/  FFMA R59, R59, UR14, -R10.reuse ;  /* 0x0000000e3b3b7c23 */ /* 0x100fe2000800080a */
[----:B------:R-:W-:Y:S02]  /*2540*/  ULDC UR14, c[0x0][0x604] ;  /* 0x00018100000e7ab9 */ /* 0x000fe40000000800 */
[----:B------:R-:W-:Y:S01]  /*2550*/  FFMA R4, R62, UR14, -R10 ;  /* 0x0000000e3e047c23 */ /* 0x000fe2000800080a */
[----:B------:R-:W-:Y:S01]  /*2560*/  @!P2 FMUL R20, R20, 0.5 ;  /* 0x3f0000001414a820 */ /* 0x000fe20000400000 */
[----:B------:R-:W1:Y:S01]  /*2570*/  MUFU.EX2 R18, R18 ;  /* 0x0000001200127308 */ /* 0x000e620000000800 */
[----:B---3--:R-:W-:Y:S01]  /*2580*/  @!P5 FMUL R16, R16, R16 ;  /* 0x000000101010d220 */ /* 0x008fe20000400000 */
[----:B------:R-:W-:Y:S01]  /*2590*/  FSETP.GEU.AND P5, PT, R22, -126, PT ;  /* 0xc2fc00001600780b */ /* 0x000fe20003fae000 */
[----:B------:R-:W-:-:S02]  /*25a0*/  ULDC UR14, c[0x0][0x604] ;  /* 0x00018100000e7ab9 */ /* 0x000fc40000000800 */
[--C-:B------:R-:W-:Y:S01]  /*25b0*/  FFMA R63, R63, UR14, -R10.reuse ;  /* 0x0000000e3f3f7c23 */ /* 0x100fe2000800080a */
[----:B------:R-:W-:Y:S01]  /*25c0*/  ULDC UR14, c[0x0][0x604] ;  /* 0x00018100000e7ab9 */ /* 0x000fe20000000800 */
[----:B------:R-:W-:Y:S01]  /*25d0*/  @!P3 FMUL R15, R15, 0.5 ;  /* 0x3f0000000f0fb820 */ /* 0x000fe20000400000 */
[----:B------:R-:W3:Y:S01]  /*25e0*/  MUFU.EX2 R35, R35 ;  /* 0x0000002300237308 */ /* 0x000ee20000000800 */
[----:B--2---:R-:W-:Y:S01]  /*25f0*/  @!P1 FMUL R31, R31, R31 ;  /* 0x0000001f1f1f9220 */ /* 0x004fe20000400000 */
[----:B------:R-:W-:Y:S01]  /*2600*/  FSETP.GEU.AND P1, PT, R17, -126, PT ;  /* 0xc2fc00001100780b */ /* 0x000fe20003f2e000 */
[--C-:B------:R-:W-:Y:S01]  /*2610*/  FFMA R19, R66, UR14, -R10.reuse ;  /* 0x0000000e42137c23 */ /* 0x100fe2000800080a */
[----:B------:R-:W-:Y:S02]  /*2620*/  ULDC UR14, c[0x0][0x604] ;  /* 0x00018100000e7ab9 */ /* 0x000fe40000000800 */
[----:B------:R-:W-:Y:S01]  /*2630*/  FFMA R67, R67, UR14, -R10 ;  /* 0x0000000e43437c23 */ /* 0x000fe2000800080a */
[----:B------:R-:W-:Y:S01]  /*2640*/  @!P5 FMUL R22, R22, 0.5 ;  /* 0x3f0000001616d820 */ /* 0x000fe20000400000 */
[----:B------:R-:W2:Y:S01]  /*2650*/  MUFU.EX2 R20, R20 ;  /* 0x0000001400147308 */ /* 0x000ea20000000800 */
[----:B-1----:R-:W-:Y:S01]  /*2660*/  @!P4 FMUL R18, R18, R18 ;  /* 0x000000121212c220 */ /* 0x002fe20000400000 */
[----:B------:R-:W-:Y:S01]  /*2670*/  FSETP.GEU.AND P4, PT, R26, -126, PT ;  /* 0xc2fc00001a00780b */ /* 0x000fe20003f8e000 */
[----:B------:R-:W-:-:S02]  /*2680*/  ULDC UR14, c[0x0][0x604] ;  /* 0x00018100000e7ab9 */ /* 0x000fc40000000800 */
[--C-:B------:R-:W-:Y:S01]  /*2690*/  FFMA R21, R70, UR14, -R10.reuse ;  /* 0x0000000e46157c23 */ /* 0x100fe2000800080a */
[----:B------:R-:W-:Y:S01]  /*26a0*/  ULDC UR14, c[0x0][0x604] ;  /* 0x00018100000e7ab9 */ /* 0x000fe20000000800 */
[----:B------:R-:W-:Y:S01]  /*26b0*/  @!P1 FMUL R17, R17, 0.5 ;  /* 0x3f00000011119820 */ /* 0x000fe20000400000 */
[----:B------:R-:W1:Y:S01]  /*26c0*/  MUFU.EX2 R15, R15 ;  /* 0x0000000f000f7308 */ /* 0x000e620000000800 */
[----:B---3--:R-:W-:Y:S01]  /*26d0*/  @!P6 FMUL R35, R35, R35 ;  /* 0x000000232323e220 */ /* 0x008fe20000400000 */
[----:B------:R-:W-:Y:S01]  /*26e0*/  FSETP.GEU.AND P6, PT, R58, -126, PT ;  /* 0xc2fc00003a00780b */ /* 0x000fe20003fce000 */
[----:B------:R-:W-:Y:S01]  /*26f0*/  FFMA R71, R71, UR14, -R10 ;  /* 0x0000000e47477c23 */ /* 0x000fe2000800080a */
[----:B------:R-:W-:-:S03]  /*2700*/  ULDC UR14, c[0x0][0x604] ;  /* 0x00018100000e7ab9 */ /* 0x000fc60000000800 */
[----:B------:R-:W-:Y:S01]  /*2710*/  @!P4 FMUL R26, R26, 0.5 ;  /* 0x3f0000001a1ac820 */ /* 0x000fe20000400000 */
[----:B------:R-:W3:Y:S01]  /*2720*/  MUFU.EX2 R22, R22 ;  /* 0x0000001600167308 */ /* 0x000ee20000000800 */
[----:B--2---:R-:W-:Y:S01]  /*2730*/  @!P2 FMUL R20, R20, R20 ;  /* 0x000000141414a220 */ /* 0x004fe20000400000 */
[----:B------:R-:W-:-:S05]  /*2740*/  FSETP.GEU.AND P2, PT, R39, -126, PT ;  /* 0xc2fc00002700780b */ /* 0x000fca0003f4e000 */
[----:B------:R-:W-:Y:S01]  /*2750*/  @!P6 FMUL R58, R58, 0.5 ;  /* 0x3f0000003a3ae820 */ /* 0x000fe20000400000 */
[----:B------:R-:W2:Y:S01]  /*2760*/  MUFU.EX2 R17, R17 ;  /* 0x0000001100117308 */ /* 0x000ea20000000800 */
[----:B-1----:R-:W-:Y:S01]  /*2770*/  @!P3 FMUL R15, R15, R15 ;  /* 0x0000000f0f0fb220 */ /* 0x002fe20000400000 */
[----:B------:R-:W-:-:S05]  /*2780*/  FSETP.GEU.AND P3, PT, R30, -126, PT ;  /* 0xc2fc00001e00780b */ /* 0x000fca0003f6e000 */
[----:B------:R-:W-:Y:S01]  /*2790*/  @!P2 FMUL R39, R39, 0.5 ;  /* 0x3f0000002727a820 */ /* 0x000fe20000400000 */
[----:B------:R-:W1:Y:S01]  /*27a0*/  MUFU.EX2 R62, R58 ;  /* 0x0000003a003e7308 */ /* 0x000e620000000800 */
[----:B---3--:R-:W-:Y:S01]  /*27b0*/  @!P5 FMUL R22, R22, R22 ;  /* 0x000000161616d220 */ /* 0x008fe20000400000 */
[----:B------:R-:W-:-:S05]  /*27c0*/  FSETP.GEU.AND P5, PT, R59, -126, PT ;  /* 0xc2fc00003b00780b */ /* 0x000fca0003fae000 */
        /* <DEDUP_REMOVED lines=17> */
[----:B------:R2:W4:Y:S01]  /*28e0*/  MUFU.EX2 R66, R4 ;  /* 0x0000000400427308 */ /* 0x0005220000000800 */
[----:B-1----:R-:W-:Y:S01]  /*28f0*/  @!P5 FMUL R43, R43, R43 ;  /* 0x0000002b2b2bd220 */ /* 0x002fe20000400000 */
[----:B------:R-:W-:-:S05]  /*2900*/  FSETP.GEU.AND P5, PT, R71, -126, PT ;  /* 0xc2fc00004700780b */ /* 0x000fca0003fae000 */
[----:B------:R-:W-:Y:S01]  /*2910*/  @!P2 FMUL R67, R67, 0.5 ;  /* 0x3f0000004343a820 */ /* 0x000fe20000400000 */
[----:B------:R-:W1:Y:S01]  /*2920*/  MUFU.EX2 R47, R63 ;  /* 0x0000003f002f7308 */ /* 0x000e620000000800 */
[----:B---3--:R-:W-:Y:S01]  /*2930*/  @!P3 FMUL R30, R30, R30 ;  /* 0x0000001e1e1eb220 */ /* 0x008fe20000400000 */
[----:B------:R-:W-:Y:S01]  /*2940*/  FSETP.GEU.AND P3, PT, R19, -126, PT ;  /* 0xc2fc00001300780b */ /* 0x000fe20003f6e000 */
[--C-:B--2---:R-:W-:Y:S01]  /*2950*/  FFMA R4, R74, UR14, -R10.reuse ;  /* 0x0000000e4a047c23 */ /* 0x104fe2000800080a */
[----:B------:R-:W-:Y:S02]  /*2960*/  ULDC UR14, c[0x0][0x604] ;  /* 0x00018100000e7ab9 */ /* 0x000fe40000000800 */
[----:B------:R-:W-:Y:S01]  /*2970*/  FFMA R75, R75, UR14, -R10 ;  /* 0x0000000e4b4b7c23 */ /* 0x000fe2000800080a */
[----:B------:R-:W-:Y:S01]  /*2980*/  @!P5 FMUL R71, R71, 0.5 ;  /* 0x3f0000004747d820 */ /* 0x000fe20000400000 */
[----:B------:R-:W2:Y:S01]  /*2990*/  MUFU.EX2 R74, R21 ;  /* 0x00000015004a7308 */ /* 0x000ea20000000800 */
[----:B----4-:R-:W-:Y:S01]  /*29a0*/  @!P1 FMUL R66, R66, R66 ;  /* 0x0000004242429220 */ /* 0x010fe20000400000 */
[----:B------:R-:W-:Y:S01]  /*29b0*/  FSETP.GEU.AND P1, PT, R4, -126, PT ;  /* 0xc2fc00000400780b */ /* 0x000fe20003f2e000 */
[----:B------:R-:W-:-:S04]  /*29c0*/  ULDC UR14, c[0x0][0x604] ;  /* 0x00018100000e7ab9 */ /* 0x000fc80000000800 */
[----:B------:R-:W-:Y:S01]  /*29d0*/  @!P3 FMUL R19, R19, 0.5 ;  /* 0x3f0000001313b820 */ /* 0x000fe20000400000 */
[----:B------:R-:W3:Y:S01]  /*29e0*/  MUFU.EX2 R51, R67 ;  /* 0x0000004300337308 */ /* 0x000ee20000000800 */
[----:B-1----:R-:W-:Y:S01]  /*29f0*/  @!P4 FMUL R47, R47, R47 ;  /* 0x0000002f2f2fc220 */ /* 0x002fe20000400000 */
[----:B------:R-:W-:-:S05]  /*2a00*/  FSETP.GEU.AND P4, PT, R75, -126, PT ;  /* 0xc2fc00004b00780b */ /* 0x000fca0003f8e000 */
[----:B------:R-:W-:Y:S01]  /*2a10*/  @!P1 FMUL R4, R4, 0.5 ;  /* 0x3f00000004049820 */ /* 0x000fe20000400000 */
[----:B------:R-:W1:Y:S01]  /*2a20*/  MUFU.EX2 R89, R71 ;  /* 0x0000004700597308 */ /* 0x000e620000000800 */
[----:B--2---:R-:W-:-:S06]  /*2a30*/  @!P6 FMUL R74, R74, R74 ;  /* 0x0000004a4a4ae220 */ /* 0x004fcc0000400000 */
[----:B------:R-:W-:Y:S01]  /*2a40*/  @!P4 FMUL R75, R75, 0.5 ;  /* 0x3f0000004b4bc820 */ /* 0x000fe20000400000 */
[----:B------:R2:W4:Y:S01]  /*2a50*/  MUFU.EX2 R70, R19 ;  /* 0x0000001300467308 */ /* 0x0005220000000800 */
[----:B---3--:R-:W-:-:S07]  /*2a60*/  @!P2 FMUL R51, R51, R51 ;  /* 0x000000333333a220 */ /* 0x008fce0000400000 */
[----:B------:R-:W3:Y:S01]  /*2a70*/  MUFU.EX2 R91, R75 ;  /* 0x0000004b005b7308 */ /* 0x000ee20000000800 */
[--C-:B--2---:R-:W-:Y:S01]  /*2a80*/  FFMA R19, R78, UR14, -R10.reuse ;  /* 0x0000000e4e137c23 */ /* 0x104fe2000800080a */
[----:B------:R-:W-:Y:S01]  /*2a90*/  ULDC UR14, c[0x0][0x604] ;  /* 0x00018100000e7ab9 */ /* 0x000fe20000000800 */
[----:B-1----:R-:W-:Y:S01]  /*2aa0*/  @!P5 FMUL R89, R89, R89 ;  /* 0x000000595959d220 */ /* 0x002fe20000400000 */
[--C-:B------:R-:W-:Y:S01]  /*2ab0*/  FFMA R79, R79, UR14, -R10.reuse ;  /* 0x0000000e4f4f7c23 */ /* 0x100fe2000800080a */
[----:B------:R-:W-:Y:S02]  /*2ac0*/  ULDC UR14, c[0x0][0x604] ;  /* 0x00018100000e7ab9 */ /* 0x000fe40000000800 */
[----:B------:R-:W-:Y:S01]  /*2ad0*/  FFMA R21, R82, UR14, -R10 ;  /* 0x0000000e52157c23 */ /* 0x000fe2000800080a */
[----:B------:R-:W-:Y:S01]  /*2ae0*/  ULDC UR14, c[0x0][0x604] ;  /* 0x00018100000e7ab9 */ /* 0x000fe20000000800 */
[----:B------:R1:W2:Y:S01]  /*2af0*/  MUFU.EX2 R78, R4 ;  /* 0x00000004004e7308 */ /* 0x0002a20000000800 */
[----:B------:R-:W-:Y:S01]  /*2b00*/  FSETP.GEU.AND P2, PT, R79, -126, PT ;  /* 0xc2fc00004f00780b */ /* 0x000fe20003f4e000 */
[----:B----4-:R-:W-:Y:S01]  /*2b10*/  @!P3 FMUL R70, R70, R70 ;  /* 0x000000464646b220 */ /* 0x010fe20000400000 */
[----:B------:R-:W-:-:S02]  /*2b20*/  FSETP.GEU.AND P6, PT, R21, -126, PT ;  /* 0xc2fc00001500780b */ /* 0x000fc40003fce000 */
[----:B------:R-:W-:Y:S01]  /*2b30*/  FSETP.GEU.AND P3, PT, R19, -126, PT ;  /* 0xc2fc00001300780b */ /* 0x000fe20003f6e000 */
[----:B---3--:R-:W-:Y:S01]  /*2b40*/  @!P4 FMUL R91, R91, R91 ;  /* 0x0000005b5b5bc220 */ /* 0x008fe20000400000 */
[--C-:B-1----:R-:W-:Y:S01]  /*2b50*/  FFMA R4, R83, UR14, -R10.reuse ;  /* 0x0000000e53047c23 */ /* 0x102fe2000800080a */
[----:B------:R-:W-:Y:S02]  /*2b60*/  ULDC UR14, c[0x0][0x604] ;  /* 0x00018100000e7ab9 */ /* 0x000fe40000000800 */
[--C-:B------:R-:W-:Y:S01]  /*2b70*/  FFMA R55, R86, UR14, -R10.reuse ;  /* 0x0000000e56377c23 */ /* 0x100fe2000800080a */
[----:B------:R-:W-:Y:S01]  /*2b80*/  ULDC UR14, c[0x0][0x604] ;  /* 0x00018100000e7ab9 */ /* 0x000fe20000000800 */
[----:B------:R-:W-:Y:S02]  /*2b90*/  FSETP.GEU.AND P5, PT, R4, -126, PT ;  /* 0xc2fc00000400780b */ /* 0x000fe40003fae000 */
[----:B------:R-:W-:Y:S02]  /*2ba0*/  @!P2 FMUL R79, R79, 0.5 ;  /* 0x3f0000004f4fa820 */ /* 0x000fe40000400000 */
[----:B------:R-:W-:Y:S01]  /*2bb0*/  @!P6 FMUL R21, R21, 0.5 ;  /* 0x3f0000001515e820 */ /* 0x000fe20000400000 */
[----:B------:R-:W-:Y:S01]  /*2bc0*/  FFMA R10, R87, UR14, -R10 ;  /* 0x0000000e570a7c23 */ /* 0x000fe2000800080a */
[----:B------:R-:W-:Y:S01]  /*2bd0*/  ULDC UR14, c[0x0][0x604] ;  /* 0x00018100000e7ab9 */ /* 0x000fe20000000800 */
[----:B------:R-:W-:Y:S01]  /*2be0*/  @!P3 FMUL R19, R19, 0.5 ;  /* 0x3f0000001313b820 */ /* 0x000fe20000400000 */
[----:B------:R-:W1:Y:S01]  /*2bf0*/  MUFU.EX2 R86, R21 ;  /* 0x0000001500567308 */ /* 0x000e620000000800 */
[----:B------:R-:W-:Y:S01]  /*2c00*/  FMUL R3, R3, UR14 ;  /* 0x0000000e03037c20 */ /* 0x000fe20008400000 */
[----:B------:R-:W-:Y:S01]  /*2c10*/  ULDC UR14, c[0x0][0x604] ;  /* 0x00018100000e7ab9 */ /* 0x000fe20000000800 */
[----:B------:R-:W-:Y:S01]  /*2c20*/  FSETP.GEU.AND P4, PT, R10, -126, PT ;  /* 0xc2fc00000a00780b */ /* 0x000fe20003f8e000 */
[----:B--2---:R-:W-:Y:S01]  /*2c30*/  @!P1 FMUL R78, R78, R78 ;  /* 0x0000004e4e4e9220 */ /* 0x004fe20000400000 */
[--C-:B------:R-:W-:Y:S01]  /*2c40*/  FFMA R24, R24, UR14, -R3.reuse ;  /* 0x0000000e18187c23 */ /* 0x100fe20008000803 */
[----:B------:R-:W-:Y:S01]  /*2c50*/  ULDC UR14, c[0x0][0x604] ;  /* 0x00018100000e7ab9 */ /* 0x000fe20000000800 */
[----:B------:R-:W-:Y:S01]  /*2c60*/  @!P5 FMUL R4, R4, 0.5 ;  /* 0x3f0000000404d820 */ /* 0x000fe20000400000 */
[----:B------:R-:W2:Y:S01]  /*2c70*/  MUFU.EX2 R83, R79 ;  /* 0x0000004f00537308 */ /* 0x000ea20000000800 */
[--C-:B------:R-:W-:Y:S01]  /*2c80*/  FFMA R25, R25, UR14, -R3.reuse ;  /* 0x0000000e19197c23 */ /* 0x100fe20008000803 */
[----:B------:R-:W-:Y:S01]  /*2c90*/  ULDC UR14, c[0x0][0x604] ;  /* 0x00018100000e7ab9 */ /* 0x000fe20000000800 */
[----:B------:R-:W-:Y:S01]  /*2ca0*/  FSETP.GEU.AND P1, PT, R55, -126, PT ;  /* 0xc2fc00003700780b */ /* 0x000fe20003f2e000 */
[--C-:B------:R-:W-:Y:S01]  /*2cb0*/  FFMA R28, R28, UR14, -R3.reuse ;  /* 0x0000000e1c1c7c23 */ /* 0x100fe20008000803 */
[----:B------:R-:W-:Y:S01]  /*2cc0*/  ULDC UR14, c[0x0][0x604] ;  /* 0x00018100000e7ab9 */ /* 0x000fe20000000800 */
[----:B------:R-:W-:Y:S01]  /*2cd0*/  FADD R54, R15, R78 ;  /* 0x0000004e0f367221 */ /* 0x000fe20000000000 */
[--C-:B------:R-:W-:Y:S01]  /*2ce0*/  FFMA R29, R29, UR14, -R3.reuse ;  /* 0x0000000e1d1d7c23 */ /* 0x100fe20008000803 */
[----:B------:R-:W3:Y:S01]  /*2cf0*/  MUFU.EX2 R87, R4 ;  /* 0x0000000400577308 */ /* 0x000ee20000000800 */
[----:B-1----:R-:W-:Y:S01]  /*2d00*/  @!P6 FMUL R86, R86, R86 ;  /* 0x000000565656e220 */ /* 0x002fe20000400000 */
[----:B------:R-:W-:Y:S01]  /*2d10*/  FSETP.GEU.AND P6, PT, R28, -126, PT ;  /* 0xc2fc00001c00780b */ /* 0x000fe20003fce000 */
[----:B------:R-:W-:Y:S01]  /*2d20*/  @!P4 FMUL R10, R10, 0.5 ;  /* 0x3f0000000a0ac820 */ /* 0x000fe20000400000 */
[----:B------:R-:W-:Y:S01]  /*2d30*/  ULDC UR14, c[0x0][0x604] ;  /* 0x00018100000e7ab9 */ /* 0x000fe20000000800 */
[----:B------:R-:W-:Y:S01]  /*2d40*/  FADD R58, R17, R86 ;  /* 0x00000056113a7221 */ /* 0x000fe20000000000 */
[--C-:B------:R-:W-:Y:S01]  /*2d50*/  FFMA R32, R32, UR14, -R3.reuse ;  /* 0x0000000e20207c23 */ /* 0x100fe20008000803 */
[----:B------:R-:W-:Y:S01]  /*2d60*/  ULDC UR14, c[0x0][0x604] ;  /* 0x00018100000e7ab9 */ /* 0x000fe20000000800 */
[----:B------:R-:W1:Y:S01]  /*2d70*/  MUFU.EX2 R82, R19 ;  /* 0x0000001300527308 */ /* 0x000e620000000800 */
[----:B--2---:R-:W-:Y:S01]  /*2d80*/  @!P2 FMUL R83, R83, R83 ;  /* 0x000000535353a220 */ /* 0x004fe20000400000 */
[----:B------:R-:W-:Y:S01]  /*2d90*/  FSETP.GEU.AND P2, PT, R25, -126, PT ;  /* 0xc2fc00001900780b */ /* 0x000fe20003f4e000 */
[--C-:B------:R-:W-:Y:S01]  /*2da0*/  FFMA R33, R33, UR14, -R3.reuse ;  /* 0x0000000e21217c23 */ /* 0x100fe20008000803 */
[----:B------:R-:W-:Y:S01]  /*2db0*/  ULDC UR14, c[0x0][0x604] ;  /* 0x00018100000e7ab9 */ /* 0x000fe20000000800 */
[----:B------:R-:W-:Y:S01]  /*2dc0*/  @!P1 FMUL R55, R55, 0.5 ;  /* 0x3f00000037379820 */ /* 0x000fe20000400000 */
[----:B------:R-:W-:Y:S01]  /*2dd0*/  FFMA R36, R36, UR14, -R3 ;  /* 0x0000000e24247c23 */ /* 0x000fe20008000803 */
[----:B------:R-:W-:Y:S01]  /*2de0*/  @!P6 FMUL R28, R28, 0.5 ;  /* 0x3f0000001c1ce820 */ /* 0x000fe20000400000 */
[----:B------:R-:W2:Y:S01]  /*2df0*/  MUFU.EX2 R10, R10 ;  /* 0x0000000a000a7308 */ /* 0x000ea20000000800 */
[----:B---3--:R-:W-:Y:S01]  /*2e00*/  @!P5 FMUL R87, R87, R87 ;  /* 0x000000575757d220 */ /* 0x008fe20000400000 */
[----:B------:R-:W-:Y:S01]  /*2e10*/  FSETP.GEU.AND P5, PT, R29, -126, PT ;  /* 0xc2fc00001d00780b */ /* 0x000fe20003fae000 */
[----:B------:R-:W-:-:S02]  /*2e20*/  ULDC UR14, c[0x0][0x604] ;  /* 0x00018100000e7ab9 */ /* 0x000fc40000000800 */
[--C-:B------:R-:W-:Y:S01]  /*2e30*/  FFMA R37, R37, UR14, -R3.reuse ;  /* 0x0000000e25257c23 */ /* 0x100fe20008000803 */
[----:B------:R-:W-:Y:S01]  /*2e40*/  ULDC UR14, c[0x0][0x604] ;  /* 0x00018100000e7ab9 */ /* 0x000fe20000000800 */
[----:B------:R-:W-:Y:S01]  /*2e50*/  @!P2 FMUL R25, R25, 0.5 ;  /* 0x3f0000001919a820 */ /* 0x000fe20000400000 */
[----:B------:R-:W3:Y:S01]  /*2e60*/  MUFU.EX2 R28, R28 ;  /* 0x0000001c001c7308 */ /* 0x000ee20000000800 */
[----:B-1----:R-:W-:Y:S01]  /*2e70*/  @!P3 FMUL R82, R82, R82 ;  /* 0x000000525252b220 */ /* 0x002fe20000400000 */
[----:B------:R-:W-:Y:S01]  /*2e80*/  FSETP.GEU.AND P3, PT, R24, -126, PT ;  /* 0xc2fc00001800780b */ /* 0x000fe20003f6e000 */
[--C-:B------:R-:W-:Y:S01]  /*2e90*/  FFMA R40, R40, UR14, -R3.reuse ;  /* 0x0000000e28287c23 */ /* 0x100fe20008000803 */
[----:B------:R-:W-:Y:S02]  /*2ea0*/  ULDC UR14, c[0x0][0x604] ;  /* 0x00018100000e7ab9 */ /* 0x000fe40000000800 */
[----:B------:R-:W-:Y:S01]  /*2eb0*/  FFMA R41, R41, UR14, -R3 ;  /* 0x0000000e29297c23 */ /* 0x000fe20008000803 */
[----:B------:R-:W-:Y:S01]  /*2ec0*/  @!P5 FMUL R29, R29, 0.5 ;  /* 0x3f0000001d1dd820 */ /* 0x000fe20000400000 */
[----:B------:R-:W1:Y:S01]  /*2ed0*/  MUFU.EX2 R19, R25 ;  /* 0x0000001900137308 */ /* 0x000e620000000800 */
[----:B--2---:R-:W-:Y:S01]  /*2ee0*/  @!P4 FMUL R10, R10, R10 ;  /* 0x0000000a0a0ac220 */ /* 0x004fe20000400000 */
[----:B------:R-:W-:Y:S01]  /*2ef0*/  FSETP.GEU.AND P4, PT, R33, -126, PT ;  /* 0xc2fc00002100780b */ /* 0x000fe20003f8e000 */
[----:B------:R-:W-:-:S02]  /*2f00*/  ULDC UR14, c[0x0][0x604] ;  /* 0x00018100000e7ab9 */ /* 0x000fc40000000800 */
[--C-:B------:R-:W-:Y:S01]  /*2f10*/  FFMA R44, R44, UR14, -R3.reuse ;  /* 0x0000000e2c2c7c23 */ /* 0x100fe20008000803 */
[----:B------:R-:W-:Y:S01]  /*2f20*/  ULDC UR14, c[0x0][0x604] ;  /* 0x00018100000e7ab9 */ /* 0x000fe20000000800 */
[----:B------:R-:W-:Y:S01]  /*2f30*/  @!P3 FMUL R24, R24, 0.5 ;  /* 0x3f0000001818b820 */ /* 0x000fe20000400000 */
[----:B------:R-:W2:Y:S01]  /*2f40*/  MUFU.EX2 R21, R29 ;  /* 0x0000001d00157308 */ /* 0x000ea20000000800 */
[----:B---3--:R-:W-:Y:S01]  /*2f50*/  @!P6 FMUL R28, R28, R28 ;  /* 0x0000001c1c1ce220 */ /* 0x008fe20000400000 */
[----:B------:R-:W-:Y:S01]  /*2f60*/  FSETP.GEU.AND P6, PT, R40, -126, PT ;  /* 0xc2fc00002800780b */ /* 0x000fe20003fce000 */
[--C-:B------:R-:W-:Y:S01]  /*2f70*/  FFMA R45, R45, UR14, -R3.reuse ;  /* 0x0000000e2d2d7c23 */ /* 0x100fe20008000803 */
[----:B------:R-:W-:Y:S02]  /*2f80*/  ULDC UR14, c[0x0][0x604] ;  /* 0x00018100000e7ab9 */ /* 0x000fe40000000800 */
[----:B------:R-:W-:Y:S01]  /*2f90*/  FFMA R48, R48, UR14, -R3 ;  /* 0x0000000e30307c23 */ /* 0x000fe20008000803 */
[----:B------:R-:W-:Y:S01]  /*2fa0*/  @!P4 FMUL R33, R33, 0.5 ;  /* 0x3f0000002121c820 */ /* 0x000fe20000400000 */
[----:B------:R-:W3:Y:S01]  /*2fb0*/  MUFU.EX2 R24, R24 ;  /* 0x0000001800187308 */ /* 0x000ee20000000800 */
[----:B-1----:R-:W-:Y:S01]  /*2fc0*/  @!P2 FMUL R19, R19, R19 ;  /* 0x000000131313a220 */ /* 0x002fe20000400000 */
[----:B------:R-:W-:Y:S01]  /*2fd0*/  FSETP.GEU.AND P2, PT, R37, -126, PT ;  /* 0xc2fc00002500780b */ /* 0x000fe20003f4e000 */
[----:B------:R-:W-:-:S02]  /*2fe0*/  ULDC UR14, c[0x0][0x604] ;  /* 0x00018100000e7ab9 */ /* 0x000fc40000000800 */
[--C-:B------:R-:W-:Y:S01]  /*2ff0*/  FFMA R49, R49, UR14, -R3.reuse ;  /* 0x0000000e31317c23 */ /* 0x100fe20008000803 */
[----:B------:R-:W-:Y:S01]  /*3000*/  ULDC UR14, c[0x0][0x604] ;  /* 0x00018100000e7ab9 */ /* 0x000fe20000000800 */
[----:B------:R-:W-:Y:S01]  /*3010*/  @!P6 FMUL R40, R40, 0.5 ;  /* 0x3f0000002828e820 */ /* 0x000fe20000400000 */
[----:B------:R-:W1:Y:S01]  /*3020*/  MUFU.EX2 R55, R55 ;  /* 0x0000003700377308 */ /* 0x000e620000000800 */
[----:B--2---:R-:W-:Y:S01]  /*3030*/  @!P5 FMUL R21, R21, R21 ;  /* 0x000000151515d220 */ /* 0x004fe20000400000 */
[----:B------:R-:W-:Y:S01]  /*3040*/  FSETP.GEU.AND P5, PT, R41, -126, PT ;  /* 0xc2fc00002900780b */ /* 0x000fe20003fae000 */
[--C-:B------:R-:W-:Y:S01]  /*3050*/  FFMA R52, R52, UR14, -R3.reuse ;  /* 0x0000000e34347c23 */ /* 0x100fe20008000803 */
[----:B------:R-:W-:Y:S02]  /*3060*/  ULDC UR14, c[0x0][0x604] ;  /* 0x00018100000e7ab9 */ /* 0x000fe40000000800 */
[----:B------:R-:W-:Y:S01]  /*3070*/  FFMA R53, R53, UR14, -R3 ;  /* 0x0000000e35357c23 */ /* 0x000fe20008000803 */
[----:B------:R-:W-:Y:S01]  /*3080*/  @!P2 FMUL R37, R37, 0.5 ;  /* 0x3f0000002525a820 */ /* 0x000fe20000400000 */
[----:B------:R2:W4:Y:S01]  /*3090*/  MUFU.EX2 R23, R33 ;  /* 0x0000002100177308 */ /* 0x0005220000000800 */
        /* <DEDUP_REMOVED lines=9> */
[----:B------:R-:W-:Y:S01]  /*3130*/  FFMA R4, R57, UR14, -R3 ;  /* 0x0000000e39047c23 */ /* 0x000fe20008000803 */
[----:B------:R-:W-:Y:S01]  /*3140*/  ULDC UR14, c[0x0][0x604] ;  /* 0x00018100000e7ab9 */ /* 0x000fe20000000800 */
[----:B--2---:R-:W-:Y:S01]  /*3150*/  FADD R33, R16, R51 ;  /* 0x0000003310217221 */ /* 0x004fe20000000000 */
[----:B------:R-:W-:Y:S01]  /*3160*/  FFMA R60, R60, UR14, -R3 ;  /* 0x0000000e3c3c7c23 */ /* 0x000fe20008000803 */
[----:B------:R-:W-:Y:S01]  /*3170*/  @!P3 FMUL R36, R36, 0.5 ;  /* 0x3f0000002424b820 */ /* 0x000fe20000400000 */
[----:B------:R-:W1:Y:S01]  /*3180*/  MUFU.EX2 R40, R40 ;  /* 0x0000002800287308 */ /* 0x000e620000000800 */
[----:B----4-:R-:W-:Y:S01]  /*3190*/  @!P4 FMUL R23, R23, R23 ;  /* 0x000000171717c220 */ /* 0x010fe20000400000 */
        /* <DEDUP_REMOVED lines=22> */
[----:B------:R-:W-:Y:S01]  /*3300*/  FFMA R72, R72, UR14, -R3 ;  /* 0x0000000e48487c23 */ /* 0x000fe20008000803 */
[----:B------:R-:W-:-:S03]  /*3310*/  ULDC UR14, c[0x0][0x604] ;  /* 0x00018100000e7ab9 */ /* 0x000fc60000000800 */
[----:B------:R-:W-:Y:S01]  /*3320*/  @!P6 FMUL R52, R52, 0.5 ;  /* 0x3f0000003434e820 */ /* 0x000fe20000400000 */
[----:B------:R-:W2:Y:S01]  /*3330*/  MUFU.EX2 R67, R45 ;  /* 0x0000002d00437308 */ /* 0x000ea20000000800 */
[----:B---3--:R-:W-:Y:S01]  /*3340*/  @!P3 FMUL R36, R36, R36 ;  /* 0x000000242424b220 */ /* 0x008fe20000400000 */
[----:B------:R-:W-:-:S05]  /*3350*/  FSETP.GEU.AND P3, PT, R48, -126, PT ;  /* 0xc2fc00003000780b */ /* 0x000fca0003f6e000 */
[----:B------:R-:W-:Y:S01]  /*3360*/  @!P5 FMUL R53, R53, 0.5 ;  /* 0x3f0000003535d820 */ /* 0x000fe20000400000 */
[----:B------:R-:W3:Y:S01]  /*3370*/  MUFU.EX2 R71, R49 ;  /* 0x0000003100477308 */ /* 0x000ee20000000800 */
[----:B-1----:R-:W-:Y:S01]  /*3380*/  @!P1 FMUL R32, R32, R32 ;  /* 0x0000002020209220 */ /* 0x002fe20000400000 */
[----:B------:R-:W-:-:S05]  /*3390*/  FSETP.GEU.AND P1, PT, R44, -126, PT ;  /* 0xc2fc00002c00780b */ /* 0x000fca0003f2e000 */
[----:B------:R-:W-:Y:S01]  /*33a0*/  @!P3 FMUL R48, R48, 0.5 ;  /* 0x3f0000003030b820 */ /* 0x000fe20000400000 */
[----:B------:R-:W1:Y:S01]  /*33b0*/  MUFU.EX2 R38, R52 ;  /* 0x0000003400267308 */ /* 0x000e620000000800 */
[----:B--2---:R-:W-:Y:S01]  /*33c0*/  @!P4 FMUL R67, R67, R67 ;  /* 0x000000434343c220 */ /* 0x004fe20000400000 */
[----:B------:R-:W-:-:S05]  /*33d0*/  FSETP.GEU.AND P4, PT, R4, -126, PT ;  /* 0xc2fc00000400780b */ /* 0x000fca0003f8e000 */
        /* <DEDUP_REMOVED lines=13> */
[----:B------:R2:W4:Y:S01]  /*34b0*/  MUFU.EX2 R42, R4 ;  /* 0x00000004002a7308 */ /* 0x0005220000000800 */
[----:B---3--:R-:W-:Y:S01]  /*34c0*/  @!P3 FMUL R48, R48, R48 ;  /* 0x000000303030b220 */ /* 0x008fe20000400000 */
[----:B------:R-:W-:-:S05]  /*34d0*/  FSETP.GEU.AND P3, PT, R60, -126, PT ;  /* 0xc2fc00003c00780b */ /* 0x000fca0003f6e000 */
[----:B------:R-:W-:Y:S01]  /*34e0*/  @!P5 FMUL R29, R29, 0.5 ;  /* 0x3f0000001d1dd820 */ /* 0x000fe20000400000 */
[----:B------:R3:W5:Y:S01]  /*34f0*/  MUFU.EX2 R44, R25 ;  /* 0x00000019002c7308 */ /* 0x0007620000000800 */
[----:B--2---:R-:W-:Y:S01]  /*3500*/  FFMA R4, R69, UR14, -R3 ;  /* 0x0000000e45047c23 */ /* 0x004fe20008000803 */
[----:B------:R-:W-:Y:S01]  /*3510*/  ULDC UR14, c[0x0][0x604] ;  /* 0x00018100000e7ab9 */ /* 0x000fe20000000800 */
[----:B-1----:R-:W-:Y:S01]  /*3520*/  @!P1 FMUL R34, R34, R34 ;  /* 0x0000002222229220 */ /* 0x002fe20000400000 */
[----:B------:R-:W-:-:S03]  /*3530*/  FSETP.GEU.AND P1, PT, R56, -126, PT ;  /* 0xc2fc00003800780b */ /* 0x000fc60003f2e000 */
[----:B------:R-:W-:Y:S01]  /*3540*/  @!P3 FMUL R60, R60, 0.5 ;  /* 0x3f0000003c3cb820 */ /* 0x000fe20000400000 */
[----:B------:R1:W2:Y:S01]  /*3550*/  MUFU.EX2 R65, R64 ;  /* 0x0000004000417308 */ /* 0x0002a20000000800 */
[--C-:B---3--:R-:W-:Y:S01]  /*3560*/  FFMA R25, R73, UR14, -R3.reuse ;  /* 0x0000000e49197c23 */ /* 0x108fe20008000803 */
[----:B------:R-:W-:Y:S01]  /*3570*/  ULDC UR14, c[0x0][0x604] ;  /* 0x00018100000e7ab9 */ /* 0x000fe20000000800 */
[----:B----4-:R-:W-:Y:S01]  /*3580*/  @!P4 FMUL R42, R42, R42 ;  /* 0x0000002a2a2ac220 */ /* 0x010fe20000400000 */
[--C-:B------:R-:W-:Y:S01]  /*3590*/  FFMA R80, R80, UR14, -R3.reuse ;  /* 0x0000000e50507c23 */ /* 0x100fe20008000803 */
[----:B------:R-:W-:Y:S01]  /*35a0*/  ULDC UR14, c[0x0][0x604] ;  /* 0x00018100000e7ab9 */ /* 0x000fe20000000800 */
[----:B------:R-:W-:Y:S01]  /*35b0*/  FSETP.GEU.AND P4, PT, R72, -126, PT ;  /* 0xc2fc00004800780b */ /* 0x000fe20003f8e000 */
[----:B------:R-:W-:Y:S01]  /*35c0*/  FFMA R81, R81, UR14, -R3 ;  /* 0x0000000e51517c23 */ /* 0x000fe20008000803 */
[----:B------:R3:W4:Y:S01]  /*35d0*/  MUFU.EX2 R46, R29 ;  /* 0x0000001d002e7308 */ /* 0x0007220000000800 */
[----:B-----5:R-:W-:Y:S01]  /*35e0*/  @!P2 FMUL R44, R44, R44 ;  /* 0x0000002c2c2ca220 */ /* 0x020fe20000400000 */
[----:B------:R-:W-:Y:S01]  /*35f0*/  FSETP.GEU.AND P2, PT, R25, -126, PT ;  /* 0xc2fc00001900780b */ /* 0x000fe20003f4e000 */
[----:B------:R-:W-:Y:S01]  /*3600*/  @!P1 FMUL R56, R56, 0.5 ;  /* 0x3f00000038389820 */ /* 0x000fe20000400000 */
[----:B------:R-:W-:Y:S01]  /*3610*/  ULDC UR14, c[0x0][0x604] ;  /* 0x00018100000e7ab9 */ /* 0x000fe20000000800 */
[----:B-1----:R-:W-:Y:S01]  /*3620*/  FADD R64, R26, R87 ;  /* 0x000000571a407221 */ /* 0x002fe20000000000 */
[----:B------:R-:W-:Y:S01]  /*3630*/  FFMA R76, R76, UR14, -R3 ;  /* 0x0000000e4c4c7c23 */ /* 0x000fe20008000803 */
[----:B------:R-:W-:Y:S01]  /*3640*/  ULDC UR14, c[0x0][0x604] ;  /* 0x00018100000e7ab9 */ /* 0x000fe20000000800 */
[----:B------:R1:W5:Y:S01]  /*3650*/  MUFU.EX2 R61, R60 ;  /* 0x0000003c003d7308 */ /* 0x0003620000000800 */
[----:B--2---:R-:W-:Y:S01]  /*3660*/  @!P6 FMUL R65, R65, R65 ;  /* 0x000000414141e220 */ /* 0x004fe20000400000 */
[----:B------:R-:W-:Y:S01]  /*3670*/  FSETP.GEU.AND P6, PT, R80, -126, PT ;  /* 0xc2fc00005000780b */ /* 0x000fe20003fce000 */
[----:B------:R-:W-:Y:S01]  /*3680*/  @!P4 FMUL R72, R72, 0.5 ;  /* 0x3f0000004848c820 */ /* 0x000fe20000400000 */
[----:B---3--:R-:W-:Y:S01]  /*3690*/  FADD R29, R13, R70 ;  /* 0x000000460d1d7221 */ /* 0x008fe20000000000 */
[----:B------:R-:W-:Y:S01]  /*36a0*/  FADD R90, R33, R64 ;  /* 0x00000040215a7221 */ /* 0x000fe20000000000 */
[----:B------:R-:W-:Y:S01]  /*36b0*/  FADD R33, R22, R83 ;  /* 0x0000005316217221 */ /* 0x000fe20000000000 */
[----:B------:R-:W-:Y:S01]  /*36c0*/  @!P2 FMUL R25, R25, 0.5 ;  /* 0x3f0000001919a820 */ /* 0x000fe20000400000 */
[----:B------:R-:W2:Y:S01]  /*36d0*/  MUFU.EX2 R75, R56 ;  /* 0x00000038004b7308 */ /* 0x000ea20000000800 */
[----:B----4-:R-:W-:Y:S01]  /*36e0*/  @!P5 FMUL R46, R46, R46 ;  /* 0x0000002e2e2ed220 */ /* 0x010fe20000400000 */
[----:B------:R-:W-:Y:S01]  /*36f0*/  FSETP.GEU.AND P5, PT, R81, -126, PT ;  /* 0xc2fc00005100780b */ /* 0x000fe20003fae000 */
[----:B------:R-:W-:Y:S01]  /*3700*/  FADD R88, R29, R58 ;  /* 0x0000003a1d587221 */ /* 0x000fe20000000000 */
[----:B------:R-:W-:Y:S01]  /*3710*/  FADD R58, R20, R91 ;  /* 0x0000005b143a7221 */ /* 0x000fe20000000000 */
[----:B------:R-:W-:Y:S01]  /*3720*/  FADD R29, R27, R66 ;  /* 0x000000421b1d7221 */ /* 0x000fe20000000000 */
[----:B-1----:R-:W-:Y:S01]  /*3730*/  FADD R60, R35, R82 ;  /* 0x00000052233c7221 */ /* 0x002fe20000000000 */
[----:B------:R-:W-:Y:S01]  /*3740*/  @!P6 FMUL R80, R80, 0.5 ;  /* 0x3f0000005050e820 */ /* 0x000fe20000400000 */
[----:B------:R-:W1:Y:S01]  /*3750*/  MUFU.EX2 R73, R72 ;  /* 0x0000004800497308 */ /* 0x000e620000000800 */
[----:B-----5:R-:W-:Y:S01]  /*3760*/  @!P3 FMUL R61, R61, R61 ;  /* 0x0000003d3d3db220 */ /* 0x020fe20000400000 */
[----:B------:R-:W-:Y:S01]  /*3770*/  FSETP.GEU.AND P3, PT, R4, -126, PT ;  /* 0xc2fc00000400780b */ /* 0x000fe20003f6e000 */
[----:B------:R-:W-:Y:S01]  /*3780*/  FADD R53, R29, R60 ;  /* 0x0000003c1d357221 */ /* 0x000fe20000000000 */
[----:B------:R-:W-:Y:S01]  /*3790*/  FADD R29, R18, R89 ;  /* 0x00000059121d7221 */ /* 0x000fe20000000000 */
[C---:B------:R-:W-:Y:S01]  /*37a0*/  FADD R60, R39.reuse, R10 ;  /* 0x0000000a273c7221 */ /* 0x040fe20000000000 */
[----:B------:R-:W-:Y:S01]  /*37b0*/  F2FP.BF16.F32.PACK_AB R39, R39, R30 ;  /* 0x0000001e2727723e */ /* 0x000fe200000010ff */
[----:B------:R-:W-:Y:S01]  /*37c0*/  @!P5 FMUL R81, R81, 0.5 ;  /* 0x3f0000005151d820 */ /* 0x000fe20000400000 */
[----:B------:R3:W4:Y:S01]  /*37d0*/  MUFU.EX2 R52, R25 ;  /* 0x0000001900347308 */ /* 0x0007220000000800 */
[----:B--2---:R-:W-:Y:S01]  /*37e0*/  @!P1 FMUL R75, R75, R75 ;  /* 0x0000004b4b4b9220 */ /* 0x004fe20000400000 */
[----:B------:R-:W-:-:S02]  /*37f0*/  FSETP.GEU.AND P1, PT, R68, -126, PT ;  /* 0xc2fc00004400780b */ /* 0x000fc40003f2e000 */
[----:B------:R-:W-:Y:S02]  /*3800*/  F2FP.BF16.F32.PACK_AB R27, R14, R27 ;  /* 0x0000001b0e1b723e */ /* 0x000fe400000010ff */
[----:B------:R-:W-:Y:S01]  /*3810*/  F2FP.BF16.F32.PACK_AB R35, R22, R35 ;  /* 0x000000231623723e */ /* 0x000fe200000010ff */
[----:B------:R-:W-:Y:S01]  /*3820*/  @!P3 FMUL R4, R4, 0.5 ;  /* 0x3f0000000404b820 */ /* 0x000fe20000400000 */
[----:B------:R-:W2:Y:S01]  /*3830*/  MUFU.EX2 R79, R80 ;  /* 0x00000050004f7308 */ /* 0x000ea20000000800 */
[----:B-1----:R-:W-:Y:S01]  /*3840*/  @!P4 FMUL R73, R73, R73 ;  /* 0x000000494949c220 */ /* 0x002fe20000400000 */
[----:B------:R-:W-:Y:S01]  /*3850*/  FSETP.GEU.AND P4, PT, R76, -126, PT ;  /* 0xc2fc00004c00780b */ /* 0x000fe20003f8e000 */
[----:B---3--:R-:W-:Y:S02]  /*3860*/  FADD R25, R11, R62 ;  /* 0x0000003e0b197221 */ /* 0x008fe40000000000 */
[----:B------:R-:W-:Y:S02]  /*3870*/  FADD R37, R40, R73 ;  /* 0x0000004928257221 */ /* 0x000fe40000000000 */
[----:B------:R-:W-:Y:S01]  /*3880*/  FADD R45, R25, R54 ;  /* 0x00000036192d7221 */ /* 0x000fe20000000000 */
[----:B------:R-:W1:Y:S01]  /*3890*/  MUFU.EX2 R56, R81 ;  /* 0x0000005100387308 */ /* 0x000e620000000800 */
[----:B----4-:R-:W-:Y:S01]  /*38a0*/  @!P2 FMUL R52, R52, R52 ;  /* 0x000000343434a220 */ /* 0x010fe20000400000 */
[----:B------:R-:W-:Y:S01]  /*38b0*/  FADD R25, R12, R43 ;  /* 0x0000002b0c197221 */ /* 0x000fe20000000000 */
[----:B------:R-:W-:Y:S01]  /*38c0*/  @!P1 FMUL R68, R68, 0.5 ;  /* 0x3f00000044449820 */ /* 0x000fe20000400000 */
[----:B------:R-:W-:-:S02]  /*38d0*/  FADD R45, R45, R88 ;  /* 0x000000582d2d7221 */ /* 0x000fc40000000000 */
[----:B------:R-:W-:Y:S01]  /*38e0*/  FADD R49, R25, R58 ;  /* 0x0000003a19317221 */ /* 0x000fe20000000000 */
[----:B------:R-:W-:Y:S01]  /*38f0*/  FADD R58, R30, R55 ;  /* 0x000000371e3a7221 */ /* 0x000fe20000000000 */
[----:B------:R3:W4:Y:S01]  /*3900*/  MUFU.EX2 R50, R4 ;  /* 0x0000000400327308 */ /* 0x0007220000000800 */
[----:B--2---:R-:W-:Y:S01]  /*3910*/  @!P6 FMUL R79, R79, R79 ;  /* 0x0000004f4f4fe220 */ /* 0x004fe20000400000 */
[----:B------:R-:W-:Y:S01]  /*3920*/  FADD R25, R31, R74 ;  /* 0x0000004a1f197221 */ /* 0x000fe20000000000 */
[----:B------:R-:W-:Y:S01]  /*3930*/  @!P4 FMUL R76, R76, 0.5 ;  /* 0x3f0000004c4cc820 */ /* 0x000fe20000400000 */
[----:B------:R-:W-:Y:S01]  /*3940*/  FADD R49, R49, R90 ;  /* 0x0000005a31317221 */ /* 0x000fe20000000000 */
[----:B------:R-:W-:Y:S01]  /*3950*/  FADD R64, R48, R79 ;  /* 0x0000004f30407221 */ /* 0x000fe20000000000 */
[----:B------:R-:W-:Y:S01]  /*3960*/  FADD R92, R25, R58 ;  /* 0x0000003a195c7221 */ /* 0x000fe20000000000 */
[----:B------:R-:W-:Y:S01]  /*3970*/  FADD R25, R19, R42 ;  /* 0x0000002a13197221 */ /* 0x000fe20000000000 */
[----:B------:R2:W5:Y:S01]  /*3980*/  MUFU.EX2 R69, R68 ;  /* 0x0000004400457308 */ /* 0x0005620000000800 */
[--C-:B---3--:R-:W-:Y:S01]  /*3990*/  FFMA R4, R77, UR14, -R3.reuse ;  /* 0x0000000e4d047c23 */ /* 0x108fe20008000803 */
[----:B------:R-:W-:Y:S01]  /*39a0*/  ULDC UR14, c[0x0][0x604] ;  /* 0x00018100000e7ab9 */ /* 0x000fe20000000800 */
[----:B-1----:R-:W-:Y:S01]  /*39b0*/  @!P5 FMUL R56, R56, R56 ;  /* 0x000000383838d220 */ /* 0x002fe20000400000 */
[--C-:B------:R-:W-:Y:S01]  /*39c0*/  FFMA R84, R84, UR14, -R3.reuse ;  /* 0x0000000e54547c23 */ /* 0x100fe20008000803 */
[----:B------:R-:W-:Y:S01]  /*39d0*/  FFMA R3, R85, UR15, -R3 ;  /* 0x0000000f55037c23 */ /* 0x000fe20008000803 */
[----:B------:R-:W-:Y:S01]  /*39e0*/  FSETP.GEU.AND P2, PT, R4, -126, PT ;  /* 0xc2fc00000400780b */ /* 0x000fe20003f4e000 */
[----:B------:R-:W-:Y:S01]  /*39f0*/  FADD R85, R29, R60 ;  /* 0x0000003c1d557221 */ /* 0x000fe20000000000 */
[----:B------:R-:W1:Y:S01]  /*3a00*/  MUFU.EX2 R77, R76 ;  /* 0x0000004c004d7308 */ /* 0x000e620000000800 */
[----:B------:R-:W-:Y:S01]  /*3a10*/  FSETP.GEU.AND P6, PT, R84, -126, PT ;  /* 0xc2fc00005400780b */ /* 0x000fe20003fce000 */
[----:B------:R-:W-:Y:S01]  /*3a20*/  FADD R29, R32, R65 ;  /* 0x00000041201d7221 */ /* 0x000fe20000000000 */
[----:B------:R-:W-:Y:S01]  /*3a30*/  FSETP.GEU.AND P5, PT, R3, -126, PT ;  /* 0xc2fc00000300780b */ /* 0x000fe20003fae000 */
[----:B------:R-:W-:Y:S01]  /*3a40*/  FADD R60, R63, R52 ;  /* 0x000000343f3c7221 */ /* 0x000fe20000000000 */
[----:B--2---:R-:W-:Y:S01]  /*3a50*/  FADD R68, R71, R56 ;  /* 0x0000003847447221 */ /* 0x004fe20000000000 */
[----:B----4-:R-:W-:Y:S01]  /*3a60*/  @!P3 FMUL R50, R50, R50 ;  /* 0x000000323232b220 */ /* 0x010fe20000400000 */
[----:B------:R-:W-:Y:S01]  /*3a70*/  FADD R72, R29, R64 ;  /* 0x000000401d487221 */ /* 0x000fe20000000000 */
[----:B------:R-:W-:Y:S01]  /*3a80*/  FADD R41, R25, R60 ;  /* 0x0000003c19297221 */ /* 0x000fe20000000000 */
[----:B-----5:R-:W-:Y:S01]  /*3a90*/  @!P1 FMUL R69, R69, R69 ;  /* 0x0000004545459220 */ /* 0x020fe20000400000 */
[----:B------:R-:W-:Y:S01]  /*3aa0*/  FADD R29, R59, R50 ;  /* 0x000000323b1d7221 */ /* 0x000fe20000000000 */
[----:B------:R-:W-:Y:S01]  /*3ab0*/  @!P2 FMUL R4, R4, 0.5 ;  /* 0x3f0000000404a820 */ /* 0x000fe20000400000 */
[----:B------:R-:W-:Y:S01]  /*3ac0*/  FADD R92, R53, R92 ;  /* 0x0000005c355c7221 */ /* 0x000fe20000000000 */
[----:B------:R-:W-:Y:S01]  /*3ad0*/  FADD R25, R36, R69 ;  /* 0x0000004524197221 */ /* 0x000fe20000000000 */
[----:B------:R-:W-:Y:S01]  /*3ae0*/  @!P6 FMUL R84, R84, 0.5 ;  /* 0x3f0000005454e820 */ /* 0x000fe20000400000 */
[----:B------:R2:W3:Y:S01]  /*3af0*/  MUFU.EX2 R54, R4 ;  /* 0x0000000400367308 */ /* 0x0004e20000000800 */
[----:B------:R-:W-:Y:S01]  /*3b00*/  @!P5 FMUL R3, R3, 0.5 ;  /* 0x3f0000000303d820 */ /* 0x000fe20000400000 */
[----:B-1----:R-:W-:Y:S01]  /*3b10*/  @!P4 FMUL R77, R77, R77 ;  /* 0x0000004d4d4dc220 */ /* 0x002fe20000400000 */
[----:B------:R-:W-:Y:S01]  /*3b20*/  FADD R45, R45, R92 ;  /* 0x0000005c2d2d7221 */ /* 0x000fe20000000000 */
[----:B------:R-:W-:-:S02]  /*3b30*/  F2FP.BF16.F32.PACK_AB R30, R59, R36 ;  /* 0x000000243b1e723e */ /* 0x000fc400000010ff */
[----:B------:R-:W-:Y:S01]  /*3b40*/  FADD R60, R34, R77 ;  /* 0x0000004d223c7221 */ /* 0x000fe20000000000 */
[----:B------:R-:W-:Y:S01]  /*3b50*/  F2FP.BF16.F32.PACK_AB R36, R71, R48 ;  /* 0x000000304724723e */ /* 0x000fe200000010ff */
[----:B------:R-:W1:Y:S01]  /*3b60*/  MUFU.EX2 R81, R84 ;  /* 0x0000005400517308 */ /* 0x000e620000000800 */
[----:B--2---:R-:W-:Y:S01]  /*3b70*/  FADD R4, R14, R47 ;  /* 0x0000002f0e047221 */ /* 0x004fe20000000000 */
[----:B------:R-:W-:Y:S02]  /*3b80*/  F2FP.BF16.F32.PACK_AB R48, R52, R73 ;  /* 0x000000493430723e */ /* 0x000fe400000010ff */
[----:B------:R-:W-:Y:S01]  /*3b90*/  F2FP.BF16.F32.PACK_AB R31, R18, R31 ;  /* 0x0000001f121f723e */ /* 0x000fe200000010ff */
[----:B------:R-:W-:Y:S01]  /*3ba0*/  FADD R80, R4, R33 ;  /* 0x0000002104507221 */ /* 0x000fe20000000000 */
[----:B------:R-:W-:Y:S01]  /*3bb0*/  FADD R4, R24, R75 ;  /* 0x0000004b18047221 */ /* 0x000fe20000000000 */
[----:B------:R-:W-:Y:S01]  /*3bc0*/  FADD R33, R23, R46 ;  /* 0x0000002e17217221 */ /* 0x000fe20000000000 */
[----:B------:R2:W4:Y:S01]  /*3bd0*/  MUFU.EX2 R58, R3 ;  /* 0x00000003003a7308 */ /* 0x0005220000000800 */
[----:B---3--:R-:W-:Y:S01]  /*3be0*/  @!P2 FMUL R54, R54, R54 ;  /* 0x000000363636a220 */ /* 0x008fe20000400000 */
[----:B------:R-:W-:Y:S01]  /*3bf0*/  FADD R37, R4, R37 ;  /* 0x0000002504257221 */ /* 0x000fe20000000000 */
[----:B------:R-:W-:Y:S01]  /*3c00*/  FADD R76, R33, R68 ;  /* 0x00000044214c7221 */ /* 0x000fe20000000000 */
[----:B------:R-:W-:Y:S01]  /*3c10*/  FADD R4, R21, R44 ;  /* 0x0000002c15047221 */ /* 0x000fe20000000000 */
[----:B------:R-:W-:Y:S01]  /*3c20*/  FADD R33, R67, R54 ;  /* 0x0000003643217221 */ /* 0x000fe20000000000 */
[----:B------:R-:W-:Y:S01]  /*3c30*/  FADD R37, R37, R72 ;  /* 0x0000004825257221 */ /* 0x000fe20000000000 */
[----:B------:R-:W-:Y:S01]  /*3c40*/  FADD R41, R41, R76 ;  /* 0x0000004c29297221 */ /* 0x000fe20000000000 */
[----:B------:R-:W-:Y:S01]  /*3c50*/  FADD R80, R80, R85 ;  /* 0x0000005550507221 */ /* 0x000fe20000000000 */
[----:B-1----:R-:W-:Y:S01]  /*3c60*/  @!P6 FMUL R81, R81, R81 ;  /* 0x000000515151e220 */ /* 0x002fe20000400000 */
[----:B--2---:R-:W-:Y:S01]  /*3c70*/  FADD R3, R28, R61 ;  /* 0x0000003d1c037221 */ /* 0x004fe20000000000 */
[----:B------:R-:W-:Y:S01]  /*3c80*/  FADD R4, R4, R33 ;  /* 0x0000002104047221 */ /* 0x000fe20000000000 */
[----:B------:R-:W-:Y:S01]  /*3c90*/  FADD R80, R49, R80 ;  /* 0x0000005031507221 */ /* 0x000fe20000000000 */
[----:B------:R-:W-:Y:S01]  /*3ca0*/  FADD R64, R38, R81 ;  /* 0x0000005126407221 */ /* 0x000fe20000000000 */
[----:B------:R-:W-:Y:S01]  /*3cb0*/  FADD R3, R3, R60 ;  /* 0x0000003c03037221 */ /* 0x000fe20000000000 */
[----:B------:R-:W-:Y:S01]  /*3cc0*/  F2FP.BF16.F32.PACK_AB R33, R20, R15 ;  /* 0x0000000f1421723e */ /* 0x000fe200000010ff */
[----:B----4-:R-:W-:Y:S01]  /*3cd0*/  @!P5 FMUL R58, R58, R58 ;  /* 0x0000003a3a3ad220 */ /* 0x010fe20000400000 */
[----:B------:R-:W-:Y:S01]  /*3ce0*/  FADD R64, R25, R64 ;  /* 0x0000004019407221 */ /* 0x000fe20000000000 */
[----:B------:R-:W-:-:S02]  /*3cf0*/  F2FP.BF16.F32.PACK_AB R25, R12, R11 ;  /* 0x0000000b0c19723e */ /* 0x000fc400000010ff */
[----:B------:R-:W-:Y:S01]  /*3d00*/  FADD R68, R57, R58 ;  /* 0x0000003a39447221 */ /* 0x000fe20000000000 */
[----:B------:R-:W-:Y:S01]  /*3d10*/  FADD R64, R3, R64 ;  /* 0x0000004003407221 */ /* 0x000fe20000000000 */
[----:B------:R-:W-:Y:S02]  /*3d20*/  MOV R3, UR7 ;  /* 0x0000000700037c02 */ /* 0x000fe40008000f00 */
[----:B------:R-:W-:Y:S01]  /*3d30*/  FADD R29, R29, R68 ;  /* 0x000000441d1d7221 */ /* 0x000fe20000000000 */
[----:B------:R-:W-:Y:S01]  /*3d40*/  FADD R37, R37, R64 ;  /* 0x0000004025257221 */ /* 0x000fe20000000000 */
[----:B------:R1:W-:Y:S01]  /*3d50*/  SYNCS.ARRIVE.TRANS64.A1T0 RZ, [R3+UR11], RZ ;  /* 0x000000ff03ff79a7 */ /* 0x0003e2000810000b */
[----:B------:R-:W-:Y:S01]  /*3d60*/  F2FP.BF16.F32.PACK_AB R49, R91, R78 ;  /* 0x0000004e5b31723e */ /* 0x000fe200000010ff */
[----:B------:R-:W-:Y:S01]  /*3d70*/  FADD R4, R4, R29 ;  /* 0x0000001d04047221 */ /* 0x000fe20000000000 */
[----:B------:R-:W-:Y:S02]  /*3d80*/  F2FP.BF16.F32.PACK_AB R29, R16, R13 ;  /* 0x0000000d101d723e */ /* 0x000fe400000010ff */
[----:B------:R-:W-:Y:S01]  /*3d90*/  F2FP.BF16.F32.PACK_AB R53, R87, R86 ;  /* 0x000000565735723e */ /* 0x000fe200000010ff */
[----:B------:R-:W-:Y:S01]  /*3da0*/  FADD R60, R41, R4 ;  /* 0x00000004293c7221 */ /* 0x000fe20000000000 */
[----:B------:R-:W-:Y:S01]  /*3db0*/  FADD R4, R45, R80 ;  /* 0x000000502d047221 */ /* 0x000fe20000000000 */
[----:B------:R-:W-:-:S02]  /*3dc0*/  F2FP.BF16.F32.PACK_AB R41, R43, R62 ;  /* 0x0000003e2b29723e */ /* 0x000fc400000010ff */
[----:B-1----:R-:W-:Y:S01]  /*3dd0*/  FADD R3, R37, R60 ;  /* 0x0000003c25037221 */ /* 0x002fe20000000000 */
[----:B------:R-:W-:Y:S02]  /*3de0*/  F2FP.BF16.F32.PACK_AB R37, R26, R17 ;  /* 0x000000111a25723e */ /* 0x000fe400000010ff */
[----:B------:R-:W-:Y:S02]  /*3df0*/  F2FP.BF16.F32.PACK_AB R26, R21, R28 ;  /* 0x0000001c151a723e */ /* 0x000fe400000010ff */
[----:B------:R-:W-:Y:S02]  /*3e00*/  F2FP.BF16.F32.PACK_AB R28, R23, R32 ;  /* 0x00000020171c723e */ /* 0x000fe400000010ff */
[----:B------:R-:W-:Y:S02]  /*3e10*/  F2FP.BF16.F32.PACK_AB R32, R63, R40 ;  /* 0x000000283f20723e */ /* 0x000fe400000010ff */
[----:B------:R-:W-:Y:S02]  /*3e20*/  F2FP.BF16.F32.PACK_AB R40, R42, R75 ;  /* 0x0000004b2a28723e */ /* 0x000fe400000010ff */
[----:B------:R-:W-:-:S02]  /*3e30*/  F2FP.BF16.F32.PACK_AB R42, R44, R61 ;  /* 0x0000003d2c2a723e */ /* 0x000fc400000010ff */
        /* <DEDUP_REMOVED lines=11> */
[----:B------:R-:W-:Y:S01]  /*3ef0*/  F2FP.BF16.F32.PACK_AB R54, R58, R81 ;  /* 0x000000513a36723e */ /* 0x000fe200000010ff */
[----:B------:R-:W-:Y:S06]  /*3f00*/  @!P0 BRA `(.L_x_19) ;  /* 0x0000000000048947 */ /* 0x000fec0003800000 */
[----:B------:R-:W-:Y:S01]  /*3f10*/  BPT.TRAP 0x1 ;  /* 0x000000040000795c */ /* 0x000fe20000300000 */
.L_x_19:
[----:B------:R-:W1:Y:S01]  /*3f20*/  SYNCS.PHASECHK.TRANS64.TRYWAIT P1, [UR38+0x30008], R9 ;  /* 0x03000809ff0075a7 */ /* 0x000e620008020166 */
[----:B------:R-:W-:Y:S01]  /*3f30*/  ULOP3.LUT UR7, UR10, 0x4000000, URZ, 0xfc, !UPT ;  /* 0x040000000a077892 */ /* 0x000fe2000f8efc3f */
[----:B-1----:R-:W-:Y:S11]  /*3f40*/  @!P1 BRA `(.L_x_20) ;  /* 0x0000009400ac9947 */ /* 0x002ff60003800000 */
.L_x_108:
[----:B------:R-:W-:Y:S01]  /*3f50*/  UIADD3 UR10, UR7, 0x800, URZ ;  /* 0x00000800070a7890 */ /* 0x000fe2000fffe03f */
[----:B------:R-:W-:Y:S01]  /*3f60*/  WARPGROUP.ARRIVE ;  /* 0x00000000000079c5 */ /* 0x000fe20000000000 */
[----:B------:R-:W-:Y:S01]  /*3f70*/  UMOV UR11, 0x40000040 ;  /* 0x40000040000b7882 */ /* 0x000fe20000000000 */
[----:B------:R-:W-:-:S06]  /*3f80*/  F2FP.BF16.F32.PACK_AB R55, R10, R55 ;  /* 0x000000370a37723e */ /* 0x000fcc00000010ff */
[----:B------:R-:W-:Y:S01]  /*3f90*/  HGMMA.64x128x16.F32.BF16 R88, R24, gdesc[UR8].tnspB, RZ, !UPT, gsb0 ;  /* 0x41e0000818587df0 */ /* 0x000fe2000c0018ff */
[----:B------:R-:W-:Y:S01]  /*3fa0*/  UIADD3 UR10, UR7, 0x880, URZ ;  /* 0x00000880070a7890 */ /* 0x000fe2000fffe03f */
[----:B------:R-:W-:Y:S01]  /*3fb0*/  UMOV UR11, 0x40000040 ;  /* 0x40000040000b7882 */ /* 0x000fe20000000000 */
[----:B------:R-:W-:Y:S02]  /*3fc0*/  WARPGROUP.DEPBAR.LE gsb0, 0x0 ;  /* 0x00008000000079c5 */ /* 0x000fe40000010000 */
[----:B------:R-:W-:-:S07]  /*3fd0*/  WARPGROUP.ARRIVE ;  /* 0x00000000000079c5 */ /* 0x000fce0000000000 */
[----:B------:R-:W-:Y:S01]  /*3fe0*/  HGMMA.64x128x16.F32.BF16 R88, R28, gdesc[UR8].tnspB, R88, gsb0 ;  /* 0x41e000081c587df0 */ /* 0x000fe20008001858 */
        /* <DEDUP_REMOVED lines=29> */
[----:B------:R-:W-:Y:S03]  /*41c0*/  HGMMA.64x128x16.F32.BF16 R88, R52, gdesc[UR8].tnspB, R88, gsb0 ;  /* 0x41e0000834587df0 */ /* 0x000fe60008001858 */
[----:B------:R-:W-:Y:S02]  /*41d0*/  WARPGROUP.DEPBAR.LE gsb0, 0x0 ;  /* 0x00008000000079c5 */ /* 0x000fe40000010000 */
[----:B------:R-:W-:Y:S05]  /*41e0*/  @!P0 BRA `(.L_x_21) ;  /* 0x0000000000048947 */ /* 0x000fea0003800000 */
[----:B------:R-:W-:Y:S01]  /*41f0*/  BPT.TRAP 0x1 ;  /* 0x000000040000795c */ /* 0x000fe20000300000 */
.L_x_21:
[----:B------:R-:W-:Y:S01]  /*4200*/  UISETP.GT.U32.AND UP0, UPT, UR5, 0x1, UPT ;  /* 0x000000010500788c */ /* 0x000fe2000bf04070 */
[----:B-1----:R-:W-:Y:S01]  /*4210*/  MOV R9, RZ ;  /* 0x000000ff00097202 */ /* 0x002fe20000000f00 */
[----:B------:R-:W-:-:S04]  /*4220*/  UIADD3 UR10, UR38, 0x30028, URZ ;  /* 0x00030028260a7890 */ /* 0x000fc8000fffe03f */
[----:B------:R-:W-:Y:S01]  /*4230*/  PLOP3.LUT P1, PT, PT, PT, UP0, 0x80, 0x0 ;  /* 0x000000000000781c */ /* 0x000fe20003f2f008 */
[----:B------:R-:W-:-:S09]  /*4240*/  UPRMT UR10, URZ, 0x654, UR10 ;  /* 0x000006543f0a7896 */ /* 0x000fd2000800000a */
[----:B------:R-:W-:Y:S03]  /*4250*/  SYNCS.ARRIVE.TRANS64.RED.A1T0 RZ, [UR10], RZ ;  /* 0x000000ffffff79a7 */ /* 0x000fe6000810040a */
[----:B------:R-:W-:Y:S05]  /*4260*/  @P1 BRA `(.L_x_22) ;  /* 0x0000000000041947 */ /* 0x000fea0003800000 */
[----:B------:R-:W-:Y:S01]  /*4270*/  BPT.TRAP 0x1 ;  /* 0x000000040000795c */ /* 0x000fe20000300000 */
.L_x_22:
[C---:B------:R-:W-:Y:S01]  /*4280*/  ISETP.GE.AND P2, PT, R8.reuse, 0x3, PT ;  /* 0x000000030800780c */ /* 0x040fe20003f46270 */
[----:B------:R-:W-:Y:S01]  /*4290*/  UMOV UR39, 0x1 ;  /* 0x0000000100277882 */ /* 0x000fe20000000000 */
[----:B------:R-:W-:Y:S01]  /*42a0*/  UMOV UR5, 0x2 ;  /* 0x0000000200057882 */ /* 0x000fe20000000000 */
[----:B------:R-:W-:Y:S02]  /*42b0*/  IADD3 R5, R5, 0x80, RZ ;  /* 0x0000008005057810 */ /* 0x000fe40007ffe0ff */
[----:B------:R-:W-:-:S08]  /*42c0*/  IADD3 R8, R8, -0x1, RZ ;  /* 0xffffffff08087810 */ /* 0x000fd00007ffe0ff */
[----:B------:R-:W-:Y:S05]  /*42d0*/  @!P2 BRA `(.L_x_23) ;  /* 0x0000002c001ca947 */ /* 0x000fea0003800000 */
[----:B------:R-:W-:Y:S01]  /*42e0*/  IMAD.MOV.U32 R11, RZ, RZ, R6 ;  /* 0x000000ffff0b7224 */ /* 0x000fe200078e0006 */
[----:B------:R-:W-:Y:S01]  /*42f0*/  MOV R13, R7 ;  /* 0x00000007000d7202 */ /* 0x000fe20000000f00 */
[----:B------:R-:W-:Y:S01]  /*4300*/  UMOV UR5, 0x2 ;  /* 0x0000000200057882 */ /* 0x000fe20000000000 */
[----:B------:R-:W-:Y:S01]  /*4310*/  MOV R9, RZ ;  /* 0x000000ff00097202 */ /* 0x000fe20000000f00 */
[----:B------:R-:W-:Y:S01]  /*4320*/  UMOV UR39, 0x1 ;  /* 0x0000000100277882 */ /* 0x000fe20000000000 */
[----:B------:R-:W-:-:S05]  /*4330*/  ULDC UR44, c[0x0][0x604] ;  /* 0x00018100002c7ab9 */ /* 0x000fca0000000800 */
.L_x_34:
[----:B------:R-:W-:-:S13]  /*4340*/  PLOP3.LUT P3, PT, PT, PT, UP1, 0x80, 0x0 ;  /* 0x000000000000781c */ /* 0x000fda0003f6f018 */
[----:B------:R-:W-:Y:S05]  /*4350*/  @!P3 BRA `(.L_x_24) ;  /* 0x000000000004b947 */ /* 0x000fea0003800000 */
[----:B------:R-:W-:Y:S01]  /*4360*/  BPT.TRAP 0x1 ;  /* 0x000000040000795c */ /* 0x000fe20000300000 */
.L_x_24:
[----:B------:R-:W-:Y:S01]  /*4370*/  ULEA UR10, UR5, UR38, 0x3 ;  /* 0x00000026050a7291 */ /* 0x000fe2000f8e183f */
[----:B------:R-:W-:-:S08]  /*4380*/  SHF.L.U32 R6, R9, 0x1f, RZ ;  /* 0x0000001f09067819 */ /* 0x000fd000000006ff */
[----:B------:R-:W1:Y:S02]  /*4390*/  SYNCS.PHASECHK.TRANS64.TRYWAIT P2, [UR10+0x30000], R6 ;  /* 0x03000006ff0075a7 */ /* 0x000e64000804014a */
[----:B-1----:R-:W-:Y:S05]  /*43a0*/  @!P2 BRA `(.L_x_25) ;  /* 0x0000009000aca947 */ /* 0x002fea0003800000 */
.L_x_109:
[----:B------:R-:W-:Y:S01]  /*43b0*/  ULEA UR10, UR5, UR6, 0xb ;  /* 0x00000006050a7291 */ /* 0x000fe2000f8e583f */
[----:B------:R-:W-:Y:S01]  /*43c0*/  WARPGROUP.ARRIVE ;  /* 0x00000000000079c5 */ /* 0x000fe20000000000 */
[----:B------:R-:W-:Y:S01]  /*43d0*/  UMOV UR11, 0x40000040 ;  /* 0x40000040000b7882 */ /* 0x000fe20000000000 */
[----:B------:R-:W-:Y:S01]  /*43e0*/  UMOV UR15, 0x40000040 ;  /* 0x40000040000f7882 */ /* 0x000fe20000000000 */
[----:B------:R-:W-:Y:S02]  /*43f0*/  UIADD3 UR14, UR10, 0x2, URZ ;  /* 0x000000020a0e7890 */ /* 0x000fe4000fffe03f */
[----:B------:R-:W-:Y:S01]  /*4400*/  UIADD3 UR18, UR10, 0x4, URZ ;  /* 0x000000040a127890 */ /* 0x000fe2000fffe03f */
[----:B------:R-:W-:Y:S02]  /*4410*/  UMOV UR19, 0x40000040 ;  /* 0x4000004000137882 */ /* 0x000fe40000000000 */
[----:B------:R-:W-:Y:S01]  /*4420*/  HGMMA.64x128x16.F32.BF16 R24, gdesc[UR8], RZ, !UPT, gsb0 ;  /* 0x01e00000081879f0 */ /* 0x000fe2000c0018ff */
[----:B------:R-:W-:Y:S01]  /*4430*/  UIADD3 UR22, UR10, 0x6, URZ ;  /* 0x000000060a167890 */ /* 0x000fe2000fffe03f */
[----:B------:R-:W-:Y:S01]  /*4440*/  UMOV UR23, 0x40000040 ;  /* 0x4000004000177882 */ /* 0x000fe20000000000 */
        /* <DEDUP_REMOVED lines=8> */
[----:B------:R-:W-:-:S04]  /*44d0*/  UIADD3 UR5, UR5, 0x1, URZ ;  /* 0x0000000105057890 */ /* 0x000fc8000fffe03f */
[----:B------:R-:W-:-:S04]  /*44e0*/  UISETP.NE.AND UP0, UPT, UR5, 0x5, UPT ;  /* 0x000000050500788c */ /* 0x000fc8000bf05270 */
[----:B------:R-:W-:Y:S02]  /*44f0*/  USEL UR10, URZ, 0x1, UP0 ;  /* 0x000000013f0a7887 */ /* 0x000fe40008000000 */
[----:B------:R-:W-:-:S04]  /*4500*/  USEL UR5, UR5, URZ, UP0 ;  /* 0x0000003f05057287 */ /* 0x000fc80008000000 */
[----:B------:R-:W-:Y:S01]  /*4510*/  LOP3.LUT R9, R9, UR10, RZ, 0x3c, !PT ;  /* 0x0000000a09097c12 */ /* 0x000fe2000f8e3cff */
[----:B------:R-:W-:Y:S02]  /*4520*/  WARPGROUP.DEPBAR.LE gsb0, 0x0 ;  /* 0x00008000000079c5 */ /* 0x000fe40000010000 */
[----:B------:R-:W-:-:S06]  /*4530*/  WARPGROUP.ARRIVE ;  /* 0x00000000000079c5 */ /* 0x000fcc0000000000 */
        /* <DEDUP_REMOVED lines=20> */
[----:B------:R-:W-:Y:S05]  /*4680*/  @!P3 BRA `(.L_x_26) ;  /* 0x000000000004b947 */ /* 0x000fea0003800000 */
[----:B------:R-:W-:Y:S01]  /*4690*/  BPT.TRAP 0x1 ;  /* 0x000000040000795c */ /* 0x000fe20000300000 */
.L_x_26:
[----:B-1----:R-:W-:Y:S01]  /*46a0*/  FMNMX R6, R24, R11, !PT ;  /* 0x0000000b18067209 */ /* 0x002fe20007800000 */
[----:B------:R-:W-:Y:S01]  /*46b0*/  ULEA UR10, UR5, UR38, 0x3 ;  /* 0x00000026050a7291 */ /* 0x000fe2000f8e183f */
[----:B------:R-:W-:Y:S02]  /*46c0*/  FMNMX R12, R26, R13, !PT ;  /* 0x0000000d1a0c7209 */ /* 0x000fe40007800000 */
[----:B------:R-:W-:-:S04]  /*46d0*/  FMNMX R7, R25, R6, !PT ;  /* 0x0000000619077209 */ /* 0x000fc80007800000 */
        /* <DEDUP_REMOVED lines=29> */
[----:B------:R-:W-:-:S05]  /*48b0*/  FMNMX R7, R85, R6, !PT ;  /* 0x0000000655077209 */ /* 0x000fca0007800000 */
[----:B------:R-:W1:Y:S02]  /*48c0*/  SHFL.BFLY PT, R6, R7, 0x1, 0x1f ;  /* 0x0c201f0007067f89 */ /* 0x000e6400000e0000 */
[----:B-1----:R-:W-:-:S05]  /*48d0*/  FMNMX R10, R7, R6, !PT ;  /* 0x00000006070a7209 */ /* 0x002fca0007800000 */
[----:B------:R-:W1:Y:S02]  /*48e0*/  SHFL.BFLY PT, R15, R10, 0x2, 0x1f ;  /* 0x0c401f000a0f7f89 */ /* 0x000e6400000e0000 */
[----:B-1----:R-:W-:Y:S02]  /*48f0*/  FMNMX R6, R10, R15, !PT ;  /* 0x0000000f0a067209 */ /* 0x002fe40007800000 */
[----:B------:R-:W-:Y:S02]  /*4900*/  FMNMX R15, R27, R12, !PT ;  /* 0x0000000c1b0f7209 */ /* 0x000fe40007800000 */
[----:B------:R-:W-:Y:S02]  /*4910*/  FSETP.NEU.AND P2, PT, R6, -INF , PT ;  /* 0xff8000000600780b */ /* 0x000fe40003f4d000 */
[----:B------:R-:W-:Y:S02]  /*4920*/  FMNMX R12, R30, R15, !PT ;  /* 0x0000000f1e0c7209 */ /* 0x000fe40007800000 */
[----:B------:R-:W-:-:S02]  /*4930*/  FSEL R22, R6, RZ, P2 ;  /* 0x000000ff06167208 */ /* 0x000fc40001000000 */
[----:B------:R-:W-:-:S03]  /*4940*/  FMNMX R7, R31, R12, !PT ;  /* 0x0000000c1f077209 */ /* 0x000fc60007800000 */
[----:B------:R-:W-:Y:S01]  /*4950*/  FMUL R152, R22, UR44 ;  /* 0x0000002c16987c20 */ /* 0x000fe20008400000 */
[----:B------:R-:W-:Y:S01]  /*4960*/  FMNMX R12, R34, R7, !PT ;  /* 0x00000007220c7209 */ /* 0x000fe20007800000 */
[----:B------:R-:W-:Y:S02]  /*4970*/  FADD R11, -R22, R11 ;  /* 0x0000000b160b7221 */ /* 0x000fe40000000100 */
[--C-:B------:R-:W-:Y:S01]  /*4980*/  FFMA R24, R24, UR44, -R152.reuse ;  /* 0x0000002c18187c23 */ /* 0x100fe20008000898 */
[--C-:B------:R-:W-:Y:S01]  /*4990*/  FFMA R15, R25, UR44, -R152.reuse ;  /* 0x0000002c190f7c23 */ /* 0x100fe20008000898 */
[----:B------:R-:W-:Y:S01]  /*49a0*/  FMNMX R7, R35, R12, !PT ;  /* 0x0000000c23077209 */ /* 0x000fe20007800000 */
[--C-:B------:R-:W-:Y:S01]  /*49b0*/  FFMA R19, R33, UR44, -R152.reuse ;  /* 0x0000002c21137c23 */ /* 0x100fe20008000898 */
[--C-:B------:R-:W-:Y:S01]  /*49c0*/  FFMA R10, R28, UR44, -R152.reuse ;  /* 0x0000002c1c0a7c23 */ /* 0x100fe20008000898 */
[----:B------:R-:W-:Y:S01]  /*49d0*/  FSETP.GEU.AND P6, PT, R24, -126, PT ;  /* 0xc2fc00001800780b */ /* 0x000fe20003fce000 */
[--C-:B------:R-:W-:Y:S01]  /*49e0*/  FFMA R17, R29, UR44, -R152.reuse ;  /* 0x0000002c1d117c23 */ /* 0x100fe20008000898 */
[----:B------:R-:W-:Y:S01]  /*49f0*/  FSETP.GEU.AND P3, PT, R15, -126, PT ;  /* 0xc2fc00000f00780b */ /* 0x000fe20003f6e000 */
[--C-:B------:R-:W-:Y:S01]  /*4a00*/  FFMA R28, R32, UR44, -R152.reuse ;  /* 0x0000002c201c7c23 */ /* 0x100fe20008000898 */
[----:B------:R-:W-:Y:S01]  /*4a10*/  FMNMX R12, R38, R7, !PT ;  /* 0x00000007260c7209 */ /* 0x000fe20007800000 */
        /* <DEDUP_REMOVED lines=8> */
[----:B------:R-:W-:Y:S01]  /*4aa0*/  @!P6 FMUL R24, R24, 0.5 ;  /* 0x3f0000001818e820 */ /* 0x000fe20000400000 */
[----:B------:R-:W-:Y:S01]  /*4ab0*/  FSETP.GEU.AND P2, PT, R28, -126, PT ;  /* 0xc2fc00001c00780b */ /* 0x000fe20003f4e000 */
[----:B------:R-:W-:Y:S01]  /*4ac0*/  @!P3 FMUL R15, R15, 0.5 ;  /* 0x3f0000000f0fb820 */ /* 0x000fe20000400000 */
[----:B------:R-:W-:Y:S01]  /*4ad0*/  FMNMX R7, R43, R12, !PT ;  /* 0x0000000c2b077209 */ /* 0x000fe20007800000 */
[--C-:B------:R-:W-:Y:S01]  /*4ae0*/  FFMA R12, R36, UR44, -R152.reuse ;  /* 0x0000002c240c7c23 */ /* 0x100fe20008000898 */
[--C-:B------:R-:W-:Y:S01]  /*4af0*/  FFMA R45, R53, UR44, -R152.reuse ;  /* 0x0000002c352d7c23 */ /* 0x100fe20008000898 */
[----:B------:R-:W1:Y:S01]  /*4b00*/  MUFU.EX2 R24, R24 ;  /* 0x0000001800187308 */ /* 0x000e620000000800 */
[----:B------:R-:W-:Y:S01]  /*4b10*/  FMNMX R14, R46, R7, !PT ;  /* 0x000000072e0e7209 */ /* 0x000fe20007800000 */
[----:B------:R-:W-:Y:S01]  /*4b20*/  @!P4 FMUL R10, R10, 0.5 ;  /* 0x3f0000000a0ac820 */ /* 0x000fe20000400000 */
[--C-:B------:R-:W-:Y:S01]  /*4b30*/  FFMA R36, R48, UR44, -R152.reuse ;  /* 0x0000002c30247c23 */ /* 0x100fe20008000898 */
[----:B------:R-:W-:Y:S01]  /*4b40*/  @!P5 FMUL R17, R17, 0.5 ;  /* 0x3f0000001111d820 */ /* 0x000fe20000400000 */
[----:B------:R-:W-:Y:S01]  /*4b50*/  FMNMX R7, R47, R14, !PT ;  /* 0x0000000e2f077209 */ /* 0x000fe20007800000 */
[--C-:B------:R-:W-:Y:S01]  /*4b60*/  FFMA R41, R49, UR44, -R152.reuse ;  /* 0x0000002c31297c23 */ /* 0x100fe20008000898 */
[--C-:B------:R-:W-:Y:S01]  /*4b70*/  FFMA R49, R56, UR44, -R152.reuse ;  /* 0x0000002c38317c23 */ /* 0x100fe20008000898 */
[----:B------:R-:W2:Y:S01]  /*4b80*/  MUFU.EX2 R15, R15 ;  /* 0x0000000f000f7308 */ /* 0x000ea20000000800 */
[----:B------:R-:W-:Y:S01]  /*4b90*/  FMNMX R14, R50, R7, !PT ;  /* 0x00000007320e7209 */ /* 0x000fe20007800000 */
[----:B------:R-:W-:Y:S01]  /*4ba0*/  @!P2 FMUL R28, R28, 0.5 ;  /* 0x3f0000001c1ca820 */ /* 0x000fe20000400000 */
[--C-:B------:R-:W-:Y:S01]  /*4bb0*/  FFMA R40, R57, UR44, -R152.reuse ;  /* 0x0000002c39287c23 */ /* 0x100fe20008000898 */
[--C-:B------:R-:W-:Y:S01]  /*4bc0*/  FFMA R57, R64, UR44, -R152.reuse ;  /* 0x0000002c40397c23 */ /* 0x100fe20008000898 */
[----:B------:R-:W-:Y:S01]  /*4bd0*/  FMNMX R7, R51, R14, !PT ;  /* 0x0000000e33077209 */ /* 0x000fe20007800000 */
[--C-:B------:R-:W-:Y:S01]  /*4be0*/  FFMA R53, R60, UR44, -R152.reuse ;  /* 0x0000002c3c357c23 */ /* 0x100fe20008000898 */
[--C-:B------:R-:W-:Y:S01]  /*4bf0*/  FFMA R48, R73, UR44, -R152.reuse ;  /* 0x0000002c49307c23 */ /* 0x100fe20008000898 */
[----:B------:R-:W3:Y:S01]  /*4c00*/  MUFU.EX2 R10, R10 ;  /* 0x0000000a000a7308 */ /* 0x000ee20000000800 */
[----:B-1----:R-:W-:Y:S01]  /*4c10*/  @!P6 FMUL R24, R24, R24 ;  /* 0x000000181818e220 */ /* 0x002fe20000400000 */
[----:B------:R-:W-:Y:S01]  /*4c20*/  FSETP.GEU.AND P6, PT, R19, -126, PT ;  /* 0xc2fc00001300780b */ /* 0x000fe20003fce000 */
[--C-:B------:R-:W-:Y:S01]  /*4c30*/  FFMA R73, R80, UR44, -R152.reuse ;  /* 0x0000002c50497c23 */ /* 0x100fe20008000898 */
[----:B------:R-:W-:Y:S01]  /*4c40*/  FMNMX R14, R54, R7, !PT ;  /* 0x00000007360e7209 */ /* 0x000fe20007800000 */
[----:B------:R-:W-:Y:S01]  /*4c50*/  FFMA R60, R85, UR44, -R152 ;  /* 0x0000002c553c7c23 */ /* 0x000fe20008000898 */
[----:B------:R-:W-:-:S02]  /*4c60*/  FMUL R11, R11, UR44 ;  /* 0x0000002c0b0b7c20 */ /* 0x000fc40008400000 */
[----:B------:R-:W1:Y:S01]  /*4c70*/  MUFU.EX2 R17, R17 ;  /* 0x0000001100117308 */ /* 0x000e620000000800 */
[----:B--2---:R-:W-:Y:S01]  /*4c80*/  @!P3 FMUL R15, R15, R15 ;  /* 0x0000000f0f0fb220 */ /* 0x004fe20000400000 */
[----:B------:R-:W-:Y:S02]  /*4c90*/  FSETP.GEU.AND P3, PT, R12, -126, PT ;  /* 0xc2fc00000c00780b */ /* 0x000fe40003f6e000 */
[----:B------:R-:W-:Y:S01]  /*4ca0*/  FMNMX R7, R55, R14, !PT ;  /* 0x0000000e37077209 */ /* 0x000fe20007800000 */
[--C-:B------:R-:W-:Y:S01]  /*4cb0*/  FFMA R14, R44, UR44, -R152.reuse ;  /* 0x0000002c2c0e7c23 */ /* 0x100fe20008000898 */
[--C-:B------:R-:W-:Y:S01]  /*4cc0*/  FFMA R44, R65, UR44, -R152.reuse ;  /* 0x0000002c412c7c23 */ /* 0x100fe20008000898 */
[----:B------:R-:W-:Y:S01]  /*4cd0*/  @!P6 FMUL R19, R19, 0.5 ;  /* 0x3f0000001313e820 */ /* 0x000fe20000400000 */
[----:B------:R-:W2:Y:S01]  /*4ce0*/  MUFU.EX2 R28, R28 ;  /* 0x0000001c001c7308 */ /* 0x000ea20000000800 */
[----:B---3--:R-:W-:Y:S01]  /*4cf0*/  @!P4 FMUL R10, R10, R10 ;  /* 0x0000000a0a0ac220 */ /* 0x008fe20000400000 */
[----:B------:R-:W-:Y:S01]  /*4d00*/  FSETP.GEU.AND P4, PT, R21, -126, PT ;  /* 0xc2fc00001500780b */ /* 0x000fe20003f8e000 */
[----:B------:R-:W-:Y:S01]  /*4d10*/  FFMA R65, R72, UR44, -R152 ;  /* 0x0000002c48417c23 */ /* 0x000fe20008000898 */
[----:B------:R-:W-:-:S03]  /*4d20*/  FMNMX R16, R58, R7, !PT ;  /* 0x000000073a107209 */ /* 0x000fc60007800000 */
[----:B------:R-:W-:Y:S01]  /*4d30*/  @!P3 FMUL R12, R12, 0.5 ;  /* 0x3f0000000c0cb820 */ /* 0x000fe20000400000 */
[----:B------:R-:W3:Y:S01]  /*4d40*/  MUFU.EX2 R19, R19 ;  /* 0x0000001300137308 */ /* 0x000ee20000000800 */
[----:B-1----:R-:W-:Y:S01]  /*4d50*/  @!P5 FMUL R17, R17, R17 ;  /* 0x000000111111d220 */ /* 0x002fe20000400000 */
[----:B------:R-:W-:Y:S02]  /*4d60*/  FSETP.GEU.AND P5, PT, R32, -126, PT ;  /* 0xc2fc00002000780b */ /* 0x000fe40003fae000 */
[----:B------:R-:W-:-:S03]  /*4d70*/  FMNMX R7, R59, R16, !PT ;  /* 0x000000103b077209 */ /* 0x000fc60007800000 */
[----:B------:R-:W-:Y:S01]  /*4d80*/  @!P4 FMUL R21, R21, 0.5 ;  /* 0x3f0000001515c820 */ /* 0x000fe20000400000 */
[----:B------:R-:W1:Y:S01]  /*4d90*/  MUFU.EX2 R12, R12 ;  /* 0x0000000c000c7308 */ /* 0x000e620000000800 */
[----:B--2---:R-:W-:Y:S01]  /*4da0*/  @!P2 FMUL R28, R28, R28 ;  /* 0x0000001c1c1ca220 */ /* 0x004fe20000400000 */
[----:B------:R-:W-:Y:S02]  /*4db0*/  FSETP.GEU.AND P2, PT, R23, -126, PT ;  /* 0xc2fc00001700780b */ /* 0x000fe40003f4e000 */
[----:B------:R-:W-:-:S03]  /*4dc0*/  FMNMX R16, R62, R7, !PT ;  /* 0x000000073e107209 */ /* 0x000fc60007800000 */
[----:B------:R-:W-:Y:S01]  /*4dd0*/  @!P5 FMUL R32, R32, 0.5 ;  /* 0x3f0000002020d820 */ /* 0x000fe20000400000 */
[----:B------:R-:W2:Y:S01]  /*4de0*/  MUFU.EX2 R21, R21 ;  /* 0x0000001500157308 */ /* 0x000ea20000000800 */
[----:B---3--:R-:W-:Y:S01]  /*4df0*/  @!P6 FMUL R19, R19, R19 ;  /* 0x000000131313e220 */ /* 0x008fe20000400000 */
[----:B------:R-:W-:Y:S02]  /*4e00*/  FSETP.GEU.AND P6, PT, R14, -126, PT ;  /* 0xc2fc00000e00780b */ /* 0x000fe40003fce000 */
        /* <DEDUP_REMOVED lines=10> */
[----:B------:R-:W-:Y:S01]  /*4eb0*/  FMNMX R7, R67, R16, !PT ;  /* 0x0000001043077209 */ /* 0x000fe20007800000 */
[----:B------:R-:W-:Y:S02]  /*4ec0*/  FFMA R16, R52, UR44, -R152 ;  /* 0x0000002c34107c23 */ /* 0x000fe40008000898 */
[----:B------:R-:W-:Y:S01]  /*4ed0*/  @!P3 FMUL R37, R37, 0.5 ;  /* 0x3f0000002525b820 */ /* 0x000fe20000400000 */
[----:B------:R-:W2:Y:S01]  /*4ee0*/  MUFU.EX2 R14, R14 ;  /* 0x0000000e000e7308 */ /* 0x000ea20000000800 */
[----:B---3--:R-:W-:Y:S01]  /*4ef0*/  @!P5 FMUL R32, R32, R32 ;  /* 0x000000202020d220 */ /* 0x008fe20000400000 */
[----:B------:R-:W-:-:S02]  /*4f00*/  FSETP.GEU.AND P5, PT, R41, -126, PT ;  /* 0xc2fc00002900780b */ /* 0x000fc40003fae000 */
[----:B------:R-:W-:-:S03]  /*4f10*/  FMNMX R18, R70, R7, !PT ;  /* 0x0000000746127209 */ /* 0x000fc60007800000 */
[----:B------:R-:W-:Y:S01]  /*4f20*/  @!P4 FMUL R36, R36, 0.5 ;  /* 0x3f0000002424c820 */ /* 0x000fe20000400000 */
[----:B------:R-:W3:Y:S01]  /*4f30*/  MUFU.EX2 R37, R37 ;  /* 0x0000002500257308 */ /* 0x000ee20000000800 */
[----:B------:R-:W-:Y:S01]  /*4f40*/  FMNMX R7, R71, R18, !PT ;  /* 0x0000001247077209 */ /* 0x000fe20007800000 */
[----:B-1----:R-:W-:Y:S01]  /*4f50*/  @!P2 FMUL R23, R23, R23 ;  /* 0x000000171717a220 */ /* 0x002fe20000400000 */
[----:B------:R-:W-:Y:S02]  /*4f60*/  FSETP.GEU.AND P2, PT, R16, -126, PT ;  /* 0xc2fc00001000780b */ /* 0x000fe40003f4e000 */
[----:B------:R-:W-:Y:S02]  /*4f70*/  FMNMX R18, R74, R7, !PT ;  /* 0x000000074a127209 */ /* 0x000fe40007800000 */
[----:B------:R-:W-:Y:S01]  /*4f80*/  @!P5 FMUL R41, R41, 0.5 ;  /* 0x3f0000002929d820 */ /* 0x000fe20000400000 */
[----:B------:R-:W1:Y:S01]  /*4f90*/  MUFU.EX2 R36, R36 ;  /* 0x0000002400247308 */ /* 0x000e620000000800 */
[----:B--2---:R-:W-:Y:S01]  /*4fa0*/  @!P6 FMUL R14, R14, R14 ;  /* 0x0000000e0e0ee220 */ /* 0x004fe20000400000 */
[----:B------:R-:W-:-:S02]  /*4fb0*/  FSETP.GEU.AND P6, PT, R45, -126, PT ;  /* 0xc2fc00002d00780b */ /* 0x000fc40003fce000 */
[----:B------:R-:W-:-:S04]  /*4fc0*/  FMNMX R7, R75, R18, !PT ;  /* 0x000000124b077209 */ /* 0x000fc80007800000 */
[----:B------:R-:W2:Y:S01]  /*4fd0*/  MUFU.EX2 R41, R41 ;  /* 0x0000002900297308 */ /* 0x000ea20000000800 */
[----:B---3--:R-:W-:Y:S01]  /*4fe0*/  @!P3 FMUL R37, R37, R37 ;  /* 0x000000252525b220 */ /* 0x008fe20000400000 */
[----:B------:R-:W-:Y:S01]  /*4ff0*/  FSETP.GEU.AND P3, PT, R49, -126, PT ;  /* 0xc2fc00003100780b */ /* 0x000fe20003f6e000 */
[----:B------:R-:W-:Y:S01]  /*5000*/  @!P2 FMUL R16, R16, 0.5 ;  /* 0x3f0000001010a820 */ /* 0x000fe20000400000 */
[----:B------:R-:W-:-:S03]  /*5010*/  FMNMX R18, R78, R7, !PT ;  /* 0x000000074e127209 */ /* 0x000fc60007800000 */
[----:B------:R-:W-:Y:S01]  /*5020*/  @!P6 FMUL R45, R45, 0.5 ;  /* 0x3f0000002d2de820 */ /* 0x000fe20000400000 */
[----:B------:R-:W-:Y:S01]  /*5030*/  FMNMX R7, R79, R18, !PT ;  /* 0x000000124f077209 */ /* 0x000fe20007800000 */
[----:B------:R-:W3:Y:S01]  /*5040*/  MUFU.EX2 R16, R16 ;  /* 0x0000001000107308 */ /* 0x000ee20000000800 */
[----:B-1----:R-:W-:Y:S01]  /*5050*/  @!P4 FMUL R36, R36, R36 ;  /* 0x000000242424c220 */ /* 0x002fe20000400000 */
[----:B------:R-:W-:Y:S02]  /*5060*/  FSETP.GEU.AND P4, PT, R40, -126, PT ;  /* 0xc2fc00002800780b */ /* 0x000fe40003f8e000 */
[----:B------:R-:W-:Y:S02]  /*5070*/  FMNMX R18, R82, R7, !PT ;  /* 0x0000000752127209 */ /* 0x000fe40007800000 */
[----:B------:R-:W-:Y:S02]  /*5080*/  @!P3 FMUL R49, R49, 0.5 ;  /* 0x3f0000003131b820 */ /* 0x000fe40000400000 */
[----:B------:R-:W1:Y:S01]  /*5090*/  MUFU.EX2 R45, R45 ;  /* 0x0000002d002d7308 */ /* 0x000e620000000800 */
[----:B------:R-:W-:Y:S01]  /*50a0*/  FMNMX R7, R83, R18, !PT ;  /* 0x0000001253077209 */ /* 0x000fe20007800000 */
[----:B--2---:R-:W-:Y:S01]  /*50b0*/  @!P5 FMUL R41, R41, R41 ;  /* 0x000000292929d220 */ /* 0x004fe20000400000 */
[----:B------:R-:W-:Y:S01]  /*50c0*/  FSETP.GEU.AND P5, PT, R53, -126, PT ;  /* 0xc2fc00003500780b */ /* 0x000fe20003fae000 */
[--C-:B------:R-:W-:Y:S01]  /*50d0*/  FFMA R18, R61, UR44, -R152.reuse ;  /* 0x0000002c3d127c23 */ /* 0x100fe20008000898 */
[----:B------:R-:W-:Y:S01]  /*50e0*/  FMNMX R20, R86, R7, !PT ;  /* 0x0000000756147209 */ /* 0x000fe20007800000 */
[--C-:B------:R-:W-:Y:S01]  /*50f0*/  FFMA R61, R68, UR44, -R152.reuse ;  /* 0x0000002c443d7c23 */ /* 0x100fe20008000898 */
[----:B------:R-:W-:Y:S01]  /*5100*/  @!P4 FMUL R40, R40, 0.5 ;  /* 0x3f0000002828c820 */ /* 0x000fe20000400000 */
[----:B------:R-:W2:Y:S01]  /*5110*/  MUFU.EX2 R49, R49 ;  /* 0x0000003100317308 */ /* 0x000ea20000000800 */
[----:B------:R-:W-:Y:S01]  /*5120*/  FMNMX R7, R87, R20, !PT ;  /* 0x0000001457077209 */ /* 0x000fe20007800000 */
[----:B---3--:R-:W-:Y:S01]  /*5130*/  @!P2 FMUL R16, R16, R16 ;  /* 0x000000101010a220 */ /* 0x008fe20000400000 */
[----:B------:R-:W-:Y:S01]  /*5140*/  FSETP.GEU.AND P2, PT, R18, -126, PT ;  /* 0xc2fc00001200780b */ /* 0x000fe20003f4e000 */
[--C-:B------:R-:W-:Y:S01]  /*5150*/  FFMA R20, R69, UR44, -R152.reuse ;  /* 0x0000002c45147c23 */ /* 0x100fe20008000898 */
[----:B------:R-:W-:Y:S01]  /*5160*/  FFMA R69, R76, UR44, -R152 ;  /* 0x0000002c4c457c23 */ /* 0x000fe20008000898 */
[----:B------:R-:W3:Y:S02]  /*5170*/  SHFL.BFLY PT, R52, R7, 0x1, 0x1f ;  /* 0x0c201f0007347f89 */ /* 0x000ee400000e0000 */
[----:B------:R-:W-:Y:S01]  /*5180*/  @!P5 FMUL R53, R53, 0.5 ;  /* 0x3f0000003535d820 */ /* 0x000fe20000400000 */
[----:B-1----:R-:W-:Y:S01]  /*5190*/  @!P6 FMUL R45, R45, R45 ;  /* 0x0000002d2d2de220 */ /* 0x002fe20000400000 */
[----:B------:R-:W-:Y:S01]  /*51a0*/  FSETP.GEU.AND P6, PT, R57, -126, PT ;  /* 0xc2fc00003900780b */ /* 0x000fe20003fce000 */
[----:B------:R-:W1:Y:S05]  /*51b0*/  MUFU.EX2 R40, R40 ;  /* 0x0000002800287308 */ /* 0x000e6a0000000800 */
[----:B------:R-:W-:Y:S01]  /*51c0*/  @!P2 FMUL R18, R18, 0.5 ;  /* 0x3f0000001212a820 */ /* 0x000fe20000400000 */
[----:B--2---:R-:W-:Y:S01]  /*51d0*/  @!P3 FMUL R49, R49, R49 ;  /* 0x000000313131b220 */ /* 0x004fe20000400000 */
[----:B------:R-:W-:Y:S01]  /*51e0*/  FSETP.GEU.AND P3, PT, R44, -126, PT ;  /* 0xc2fc00002c00780b */ /* 0x000fe20003f6e000 */
[----:B------:R-:W2:Y:S04]  /*51f0*/  MUFU.EX2 R53, R53 ;  /* 0x0000003500357308 */ /* 0x000ea80000000800 */
[----:B------:R-:W-:-:S04]  /*5200*/  @!P6 FMUL R57, R57, 0.5 ;  /* 0x3f0000003939e820 */ /* 0x000fc80000400000 */
[----:B------:R-:W4:Y:S01]  /*5210*/  MUFU.EX2 R18, R18 ;  /* 0x0000001200127308 */ /* 0x000f220000000800 */
[----:B-1----:R-:W-:Y:S01]  /*5220*/  @!P4 FMUL R40, R40, R40 ;  /* 0x000000282828c220 */ /* 0x002fe20000400000 */
[----:B------:R-:W-:Y:S02]  /*5230*/  FSETP.GEU.AND P4, PT, R61, -126, PT ;  /* 0xc2fc00003d00780b */ /* 0x000fe40003f8e000 */
[----:B------:R-:W-:Y:S01]  /*5240*/  @!P3 FMUL R44, R44, 0.5 ;  /* 0x3f0000002c2cb820 */ /* 0x000fe20000400000 */
[----:B---3--:R-:W-:Y:S01]  /*5250*/  FMNMX R7, R7, R52, !PT ;  /* 0x0000003407077209 */ /* 0x008fe20007800000 */
[--C-:B------:R-:W-:Y:S01]  /*5260*/  FFMA R52, R77, UR44, -R152.reuse ;  /* 0x0000002c4d347c23 */ /* 0x100fe20008000898 */
[----:B------:R-:W-:Y:S01]  /*5270*/  FFMA R77, R84, UR44, -R152 ;  /* 0x0000002c544d7c23 */ /* 0x000fe20008000898 */
[----:B------:R-:W1:Y:S01]  /*5280*/  MUFU.EX2 R57, R57 ;  /* 0x0000003900397308 */ /* 0x000e620000000800 */
[----:B--2---:R-:W-:Y:S01]  /*5290*/  @!P5 FMUL R53, R53, R53 ;  /* 0x000000353535d220 */ /* 0x004fe20000400000 */
[----:B------:R-:W2:Y:S01]  /*52a0*/  SHFL.BFLY PT, R56, R7, 0x2, 0x1f ;  /* 0x0c401f0007387f89 */ /* 0x000ea200000e0000 */
[----:B------:R-:W-:-:S04]  /*52b0*/  FSETP.GEU.AND P5, PT, R20, -126, PT ;  /* 0xc2fc00001400780b */ /* 0x000fc80003fae000 */
[----:B------:R-:W-:Y:S01]  /*52c0*/  @!P4 FMUL R61, R61, 0.5 ;  /* 0x3f0000003d3dc820 */ /* 0x000fe20000400000 */
[----:B------:R-:W3:Y:S01]  /*52d0*/  MUFU.EX2 R44, R44 ;  /* 0x0000002c002c7308 */ /* 0x000ee20000000800 */
[----:B----4-:R-:W-:Y:S01]  /*52e0*/  @!P2 FMUL R18, R18, R18 ;  /* 0x000000121212a220 */ /* 0x010fe20000400000 */
[----:B------:R-:W-:-:S06]  /*52f0*/  FSETP.GEU.AND P2, PT, R65, -126, PT ;  /* 0xc2fc00004100780b */ /* 0x000fcc0003f4e000 */
[----:B------:R-:W-:Y:S01]  /*5300*/  @!P5 FMUL R20, R20, 0.5 ;  /* 0x3f0000001414d820 */ /* 0x000fe20000400000 */
[----:B-1----:R-:W-:Y:S01]  /*5310*/  @!P6 FMUL R57, R57, R57 ;  /* 0x000000393939e220 */ /* 0x002fe20000400000 */
[----:B------:R-:W-:Y:S01]  /*5320*/  FSETP.GEU.AND P6, PT, R48, -126, PT ;  /* 0xc2fc00003000780b */ /* 0x000fe20003fce000 */
[----:B------:R-:W1:Y:S04]  /*5330*/  MUFU.EX2 R61, R61 ;  /* 0x0000003d003d7308 */ /* 0x000e680000000800 */
[----:B------:R-:W-:Y:S01]  /*5340*/  @!P2 FMUL R65, R65, 0.5 ;  /* 0x3f0000004141a820 */ /* 0x000fe20000400000 */
[----:B---3--:R-:W-:Y:S01]  /*5350*/  @!P3 FMUL R44, R44, R44 ;  /* 0x0000002c2c2cb220 */ /* 0x008fe20000400000 */
[----:B------:R-:W-:Y:S02]  /*5360*/  FSETP.GEU.AND P3, PT, R69, -126, PT ;  /* 0xc2fc00004500780b */ /* 0x000fe40003f6e000 */
[----:B------:R-:W3:Y:S01]  /*5370*/  MUFU.EX2 R20, R20 ;  /* 0x0000001400147308 */ /* 0x000ee20000000800 */
[----:B--2---:R-:W-:Y:S01]  /*5380*/  FMNMX R7, R7, R56, !PT ;  /* 0x0000003807077209 */ /* 0x004fe20007800000 */
[----:B------:R-:W-:-:S02]  /*5390*/  FFMA R56, R81, UR44, -R152 ;  /* 0x0000002c51387c23 */ /* 0x000fc40008000898 */
[----:B------:R-:W-:-:S04]  /*53a0*/  @!P6 FMUL R48, R48, 0.5 ;  /* 0x3f0000003030e820 */ /* 0x000fc80000400000 */
[----:B------:R-:W2:Y:S01]  /*53b0*/  MUFU.EX2 R65, R65 ;  /* 0x0000004100417308 */ /* 0x000ea20000000800 */
[----:B-1----:R-:W-:Y:S01]  /*53c0*/  @!P4 FMUL R61, R61, R61 ;  /* 0x0000003d3d3dc220 */ /* 0x002fe20000400000 */
[----:B------:R-:W-:Y:S01]  /*53d0*/  FSETP.GEU.AND P4, PT, R52, -126, PT ;  /* 0xc2fc00003400780b */ /* 0x000fe20003f8e000 */
[----:B------:R-:W-:-:S05]  /*53e0*/  @!P3 FMUL R69, R69, 0.5 ;  /* 0x3f0000004545b820 */ /* 0x000fca0000400000 */
[----:B------:R-:W1:Y:S01]  /*53f0*/  MUFU.EX2 R48, R48 ;  /* 0x0000003000307308 */ /* 0x000e620000000800 */
[----:B---3--:R-:W-:Y:S01]  /*5400*/  @!P5 FMUL R20, R20, R20 ;  /* 0x000000141414d220 */ /* 0x008fe20000400000 */
[----:B------:R-:W-:-:S05]  /*5410*/  FSETP.GEU.AND P5, PT, R73, -126, PT ;  /* 0xc2fc00004900780b */ /* 0x000fca0003fae000 */
[----:B------:R-:W-:Y:S01]  /*5420*/  @!P4 FMUL R52, R52, 0.5 ;  /* 0x3f0000003434c820 */ /* 0x000fe20000400000 */
[----:B------:R-:W3:Y:S01]  /*5430*/  MUFU.EX2 R69, R69 ;  /* 0x0000004500457308 */ /* 0x000ee20000000800 */
[----:B--2---:R-:W-:Y:S01]  /*5440*/  @!P2 FMUL R65, R65, R65 ;  /* 0x000000414141a220 */ /* 0x004fe20000400000 */
[----:B------:R-:W-:-:S04]  /*5450*/  FSETP.NEU.AND P2, PT, R7, -INF , PT ;  /* 0xff8000000700780b */ /* 0x000fc80003f4d000 */
[----:B------:R-:W-:Y:S01]  /*5460*/  FSEL R72, R7, RZ, P2 ;  /* 0x000000ff07487208 */ /* 0x000fe20001000000 */
[----:B------:R-:W-:Y:S01]  /*5470*/  @!P5 FMUL R73, R73, 0.5 ;  /* 0x3f0000004949d820 */ /* 0x000fe20000400000 */
[----:B------:R-:W2:Y:S01]  /*5480*/  MUFU.EX2 R52, R52 ;  /* 0x0000003400347308 */ /* 0x000ea20000000800 */
[----:B-1----:R-:W-:Y:S01]  /*5490*/  @!P6 FMUL R48, R48, R48 ;  /* 0x000000303030e220 */ /* 0x002fe20000400000 */
[----:B------:R-:W-:Y:S01]  /*54a0*/  FSETP.GEU.AND P6, PT, R56, -126, PT ;  /* 0xc2fc00003800780b */ /* 0x000fe20003fce000 */
[C---:B------:R-:W-:Y:S01]  /*54b0*/  FMUL R76, R72.reuse, UR44 ;  /* 0x0000002c484c7c20 */ /* 0x040fe20008400000 */
[----:B------:R-:W-:Y:S01]  /*54c0*/  FSETP.GEU.AND P2, PT, R77, -126, PT ;  /* 0xc2fc00004d00780b */ /* 0x000fe20003f4e000 */
[----:B------:R-:W-:Y:S01]  /*54d0*/  FADD R84, -R72, R13 ;  /* 0x0000000d48547221 */ /* 0x000fe20000000100 */
[----:B------:R-:W-:Y:S01]  /*54e0*/  FADD R13, R24, R49 ;  /* 0x00000031180d7221 */ /* 0x000fe20000000000 */
[--C-:B------:R-:W-:Y:S01]  /*54f0*/  FFMA R25, R26, UR44, -R76.reuse ;  /* 0x0000002c1a197c23 */ /* 0x100fe2000800084c */
[----:B------:R-:W1:Y:S01]  /*5500*/  MUFU.EX2 R73, R73 ;  /* 0x0000004900497308 */ /* 0x000e620000000800 */
[----:B---3--:R-:W-:Y:S01]  /*5510*/  @!P3 FMUL R69, R69, R69 ;  /* 0x000000454545b220 */ /* 0x008fe20000400000 */
[----:B------:R-:W-:Y:S01]  /*5520*/  FSETP.GEU.AND P3, PT, R60, -126, PT ;  /* 0xc2fc00003c00780b */ /* 0x000fe20003f6e000 */
[--C-:B------:R-:W-:Y:S01]  /*5530*/  FFMA R26, R27, UR44, -R76.reuse ;  /* 0x0000002c1b1a7c23 */ /* 0x100fe2000800084c */
[--C-:B------:R-:W-:Y:S01]  /*5540*/  FFMA R27, R30, UR44, -R76.reuse ;  /* 0x0000002c1e1b7c23 */ /* 0x100fe2000800084c */
[--C-:B------:R-:W-:Y:S01]  /*5550*/  FFMA R29, R34, UR44, -R76.reuse ;  /* 0x0000002c221d7c23 */ /* 0x100fe2000800084c */
[--C-:B------:R-:W-:Y:S01]  /*5560*/  FFMA R31, R31, UR44, -R76.reuse ;  /* 0x0000002c1f1f7c23 */ /* 0x100fe2000800084c */
[----:B------:R-:W-:Y:S01]  /*5570*/  @!P6 FMUL R56, R56, 0.5 ;  /* 0x3f0000003838e820 */ /* 0x000fe20000400000 */
[--C-:B------:R-:W-:Y:S01]  /*5580*/  FFMA R39, R39, UR44, -R76.reuse ;  /* 0x0000002c27277c23 */ /* 0x100fe2000800084c */
[----:B--2---:R-:W-:Y:S01]  /*5590*/  @!P4 FMUL R52, R52, R52 ;  /* 0x000000343434c220 */ /* 0x004fe20000400000 */
[----:B------:R-:W-:Y:S01]  /*55a0*/  FSETP.GEU.AND P4, PT, R25, -126, PT ;  /* 0xc2fc00001900780b */ /* 0x000fe20003f8e000 */
[----:B------:R-:W-:Y:S01]  /*55b0*/  @!P2 FMUL R77, R77, 0.5 ;  /* 0x3f0000004d4da820 */ /* 0x000fe20000400000 */
[--C-:B------:R-:W-:Y:S01]  /*55c0*/  FFMA R35, R35, UR44, -R76.reuse ;  /* 0x0000002c23237c23 */ /* 0x100fe2000800084c */
[----:B------:R-:W2:Y:S01]  /*55d0*/  MUFU.EX2 R56, R56 ;  /* 0x0000003800387308 */ /* 0x000ea20000000800 */
[--C-:B------:R-:W-:Y:S01]  /*55e0*/  FFMA R43, R43, UR44, -R76.reuse ;  /* 0x0000002c2b2b7c23 */ /* 0x100fe2000800084c */
[----:B------:R-:W-:Y:S01]  /*55f0*/  @!P3 FMUL R60, R60, 0.5 ;  /* 0x3f0000003c3cb820 */ /* 0x000fe20000400000 */
[--C-:B------:R-:W-:Y:S01]  /*5600*/  FFMA R33, R42, UR44, -R76.reuse ;  /* 0x0000002c2a217c23 */ /* 0x100fe2000800084c */
[----:B-1----:R-:W-:Y:S01]  /*5610*/  @!P5 FMUL R73, R73, R73 ;  /* 0x000000494949d220 */ /* 0x002fe20000400000 */
[----:B------:R-:W-:Y:S01]  /*5620*/  FSETP.GEU.AND P5, PT, R26, -126, PT ;  /* 0xc2fc00001a00780b */ /* 0x000fe20003fae000 */
[--C-:B------:R-:W-:Y:S01]  /*5630*/  FFMA R47, R47, UR44, -R76.reuse ;  /* 0x0000002c2f2f7c23 */ /* 0x100fe2000800084c */
[--C-:B------:R-:W-:Y:S01]  /*5640*/  FFMA R51, R51, UR44, -R76.reuse ;  /* 0x0000002c33337c23 */ /* 0x100fe2000800084c */
[----:B------:R-:W1:Y:S01]  /*5650*/  MUFU.EX2 R60, R60 ;  /* 0x0000003c003c7308 */ /* 0x000e620000000800 */
[--C-:B------:R-:W-:Y:S01]  /*5660*/  FFMA R55, R55, UR44, -R76.reuse ;  /* 0x0000002c37377c23 */ /* 0x100fe2000800084c */
[----:B------:R-:W-:Y:S01]  /*5670*/  @!P4 FMUL R25, R25, 0.5 ;  /* 0x3f0000001919c820 */ /* 0x000fe20000400000 */
[--C-:B------:R-:W-:Y:S01]  /*5680*/  FFMA R64, R62, UR44, -R76.reuse ;  /* 0x0000002c3e407c23 */ /* 0x100fe2000800084c */
[--C-:B------:R-:W-:Y:S01]  /*5690*/  FFMA R68, R70, UR44, -R76.reuse ;  /* 0x0000002c46447c23 */ /* 0x100fe2000800084c */
[--C-:B------:R-:W-:Y:S01]  /*56a0*/  FFMA R66, R66, UR44, -R76.reuse ;  /* 0x0000002c42427c23 */ /* 0x100fe2000800084c */
[--C-:B------:R-:W-:Y:S01]  /*56b0*/  FFMA R70, R74, UR44, -R76.reuse ;  /* 0x0000002c4a467c23 */ /* 0x100fe2000800084c */
[--C-:B------:R-:W-:Y:S01]  /*56c0*/  FFMA R82, R82, UR44, -R76.reuse ;  /* 0x0000002c52527c23 */ /* 0x100fe2000800084c */
[----:B------:R-:W3:Y:S01]  /*56d0*/  MUFU.EX2 R77, R77 ;  /* 0x0000004d004d7308 */ /* 0x000ee20000000800 */
[----:B--2---:R-:W-:Y:S01]  /*56e0*/  @!P6 FMUL R56, R56, R56 ;  /* 0x000000383838e220 */ /* 0x004fe20000400000 */
[----:B------:R-:W-:Y:S01]  /*56f0*/  FSETP.GEU.AND P6, PT, R27, -126, PT ;  /* 0xc2fc00001b00780b */ /* 0x000fe20003fce000 */
[----:B------:R-:W-:Y:S01]  /*5700*/  @!P5 FMUL R26, R26, 0.5 ;  /* 0x3f0000001a1ad820 */ /* 0x000fe20000400000 */
[--C-:B------:R-:W-:Y:S01]  /*5710*/  FFMA R78, R78, UR44, -R76.reuse ;  /* 0x0000002c4e4e7c23 */ /* 0x100fe2000800084c */
[--C-:B------:R-:W-:Y:S01]  /*5720*/  FFMA R83, R83, UR44, -R76.reuse ;  /* 0x0000002c53537c23 */ /* 0x100fe2000800084c */
[--C-:B------:R-:W-:Y:S01]  /*5730*/  FFMA R86, R86, UR44, -R76.reuse ;  /* 0x0000002c56567c23 */ /* 0x100fe2000800084c */
[--C-:B------:R-:W-:Y:S01]  /*5740*/  FFMA R87, R87, UR44, -R76.reuse ;  /* 0x0000002c57577c23 */ /* 0x100fe2000800084c */
[----:B------:R-:W2:Y:S01]  /*5750*/  MUFU.EX2 R25, R25 ;  /* 0x0000001900197308 */ /* 0x000ea20000000800 */
[----:B-1----:R-:W-:Y:S01]  /*5760*/  @!P3 FMUL R60, R60, R60 ;  /* 0x0000003c3c3cb220 */ /* 0x002fe20000400000 */
[----:B------:R-:W-:Y:S01]  /*5770*/  FSETP.GEU.AND P3, PT, R29, -126, PT ;  /* 0xc2fc00001d00780b */ /* 0x000fe20003f6e000 */
[----:B------:R-:W-:Y:S01]  /*5780*/  FFMA R80, R79, UR44, -R76 ;  /* 0x0000002c4f507c23 */ /* 0x000fe2000800084c */
[----:B------:R-:W-:Y:S01]  /*5790*/  FADD R72, R23, R48 ;  /* 0x0000003017487221 */ /* 0x000fe20000000000 */
[----:B------:R-:W-:Y:S01]  /*57a0*/  FADD R74, R41, R56 ;  /* 0x00000038294a7221 */ /* 0x000fe20000000000 */
[----:B------:R-:W-:Y:S01]  /*57b0*/  FMUL R84, R84, UR44 ;  /* 0x0000002c54547c20 */ /* 0x000fe20008400000 */
[----:B------:R-:W-:Y:S01]  /*57c0*/  @!P6 FMUL R27, R27, 0.5 ;  /* 0x3f0000001b1be820 */ /* 0x000fe20000400000 */
[----:B------:R1:W4:Y:S01]  /*57d0*/  MUFU.EX2 R30, R26 ;  /* 0x0000001a001e7308 */ /* 0x0003220000000800 */
[----:B---3--:R-:W-:Y:S01]  /*57e0*/  @!P2 FMUL R77, R77, R77 ;  /* 0x0000004d4d4da220 */ /* 0x008fe20000400000 */
[----:B------:R-:W-:-:S02]  /*57f0*/  FSETP.GEU.AND P2, PT, R31, -126, PT ;  /* 0xc2fc00001f00780b */ /* 0x000fc40003f4e000 */
[----:B------:R-:W-:Y:S02]  /*5800*/  F2FP.BF16.F32.PACK_AB R24, R15, R24 ;  /* 0x000000180f18723e */ /* 0x000fe400000010ff */
[----:B------:R-:W-:Y:S01]  /*5810*/  F2FP.BF16.F32.PACK_AB R48, R48, R65 ;  /* 0x000000413030723e */ /* 0x000fe200000010ff */
[----:B------:R-:W-:Y:S01]  /*5820*/  @!P3 FMUL R29, R29, 0.5 ;  /* 0x3f0000001d1db820 */ /* 0x000fe20000400000 */
[----:B------:R-:W3:Y:S01]  /*5830*/  MUFU.EX2 R27, R27 ;  /* 0x0000001b001b7308 */ /* 0x000ee20000000800 */
[----:B-1----:R-:W-:Y:S01]  /*5840*/  FFMA R26, R38, UR44, -R76 ;  /* 0x0000002c261a7c23 */ /* 0x002fe2000800084c */
[----:B--2---:R-:W-:Y:S01]  /*5850*/  @!P4 FMUL R25, R25, R25 ;  /* 0x000000191919c220 */ /* 0x004fe20000400000 */
[----:B------:R-:W-:-:S04]  /*5860*/  FSETP.GEU.AND P4, PT, R35, -126, PT ;  /* 0xc2fc00002300780b */ /* 0x000fc80003f8e000 */
[----:B------:R-:W-:Y:S01]  /*5870*/  @!P2 FMUL R31, R31, 0.5 ;  /* 0x3f0000001f1fa820 */ /* 0x000fe20000400000 */
[----:B------:R-:W1:Y:S01]  /*5880*/  MUFU.EX2 R29, R29 ;  /* 0x0000001d001d7308 */ /* 0x000e620000000800 */
[----:B----4-:R-:W-:Y:S01]  /*5890*/  @!P5 FMUL R30, R30, R30 ;  /* 0x0000001e1e1ed220 */ /* 0x010fe20000400000 */
[----:B------:R-:W-:-:S06]  /*58a0*/  FSETP.GEU.AND P5, PT, R26, -126, PT ;  /* 0xc2fc00001a00780b */ /* 0x000fcc0003fae000 */
[----:B------:R-:W2:Y:S01]  /*58b0*/  MUFU.EX2 R34, R31 ;  /* 0x0000001f00227308 */ /* 0x000ea20000000800 */
[----:B---3--:R-:W-:Y:S01]  /*58c0*/  @!P6 FMUL R27, R27, R27 ;  /* 0x0000001b1b1be220 */ /* 0x008fe20000400000 */
[----:B------:R-:W-:Y:S01]  /*58d0*/  FSETP.GEU.AND P6, PT, R39, -126, PT ;  /* 0xc2fc00002700780b */ /* 0x000fe20003fce000 */
[----:B------:R-:W-:-:S04]  /*58e0*/  @!P4 FMUL R35, R35, 0.5 ;  /* 0x3f0000002323c820 */ /* 0x000fc80000400000 */
[----:B------:R-:W-:Y:S01]  /*58f0*/  @!P5 FMUL R26, R26, 0.5 ;  /* 0x3f0000001a1ad820 */ /* 0x000fe20000400000 */
[----:B------:R3:W4:Y:S01]  /*5900*/  MUFU.EX2 R38, R35 ;  /* 0x0000002300267308 */ /* 0x0007220000000800 */
[----:B-1----:R-:W-:Y:S01]  /*5910*/  @!P3 FMUL R29, R29, R29 ;  /* 0x0000001d1d1db220 */ /* 0x002fe20000400000 */
[----:B------:R-:W-:-:S05]  /*5920*/  FSETP.GEU.AND P3, PT, R43, -126, PT ;  /* 0xc2fc00002b00780b */ /* 0x000fca0003f6e000 */
[----:B------:R-:W-:Y:S01]  /*5930*/  @!P6 FMUL R39, R39, 0.5 ;  /* 0x3f0000002727e820 */ /* 0x000fe20000400000 */
[----:B------:R1:W5:Y:S01]  /*5940*/  MUFU.EX2 R31, R26 ;  /* 0x0000001a001f7308 */ /* 0x0003620000000800 */
[----:B--2---:R-:W-:Y:S01]  /*5950*/  @!P2 FMUL R34, R34, R34 ;  /* 0x000000222222a220 */ /* 0x004fe20000400000 */
[----:B------:R-:W-:Y:S01]  /*5960*/  FSETP.GEU.AND P2, PT, R33, -126, PT ;  /* 0xc2fc00002100780b */ /* 0x000fe20003f4e000 */
[----:B---3--:R-:W-:-:S04]  /*5970*/  FFMA R35, R46, UR44, -R76 ;  /* 0x0000002c2e237c23 */ /* 0x008fc8000800084c */
[----:B------:R-:W-:Y:S01]  /*5980*/  @!P3 FMUL R43, R43, 0.5 ;  /* 0x3f0000002b2bb820 */ /* 0x000fe20000400000 */
[----:B------:R2:W3:Y:S01]  /*5990*/  MUFU.EX2 R42, R39 ;  /* 0x00000027002a7308 */ /* 0x0004e20000000800 */
[----:B----4-:R-:W-:Y:S01]  /*59a0*/  @!P4 FMUL R38, R38, R38 ;  /* 0x000000262626c220 */ /* 0x010fe20000400000 */
[----:B------:R-:W-:Y:S01]  /*59b0*/  FSETP.GEU.AND P4, PT, R35, -126, PT ;  /* 0xc2fc00002300780b */ /* 0x000fe20003f8e000 */
[----:B-1----:R-:W-:-:S04]  /*59c0*/  FFMA R26, R58, UR44, -R76 ;  /* 0x0000002c3a1a7c23 */ /* 0x002fc8000800084c */
[----:B------:R-:W-:Y:S01]  /*59d0*/  @!P2 FMUL R33, R33, 0.5 ;  /* 0x3f0000002121a820 */ /* 0x000fe20000400000 */
[----:B------:R1:W4:Y:S01]  /*59e0*/  MUFU.EX2 R46, R43 ;  /* 0x0000002b002e7308 */ /* 0x0003220000000800 */
[----:B--2---:R-:W-:Y:S01]  /*59f0*/  FFMA R39, R50, UR44, -R76 ;  /* 0x0000002c32277c23 */ /* 0x004fe2000800084c */
[----:B-----5:R-:W-:Y:S01]  /*5a00*/  @!P5 FMUL R31, R31, R31 ;  /* 0x0000001f1f1fd220 */ /* 0x020fe20000400000 */
[----:B------:R-:W-:-:S04]  /*5a10*/  FSETP.GEU.AND P5, PT, R47, -126, PT ;  /* 0xc2fc00002f00780b */ /* 0x000fc80003fae000 */
[----:B------:R-:W-:Y:S01]  /*5a20*/  @!P4 FMUL R35, R35, 0.5 ;  /* 0x3f0000002323c820 */ /* 0x000fe20000400000 */
[----:B------:R-:W2:Y:S01]  /*5a30*/  MUFU.EX2 R33, R33 ;  /* 0x0000002100217308 */ /* 0x000ea20000000800 */
[----:B---3--:R-:W-:Y:S01]  /*5a40*/  @!P6 FMUL R42, R42, R42 ;  /* 0x0000002a2a2ae220 */ /* 0x008fe20000400000 */
[----:B------:R-:W-:Y:S01]  /*5a50*/  FSETP.GEU.AND P6, PT, R39, -126, PT ;  /* 0xc2fc00002700780b */ /* 0x000fe20003fce000 */
[----:B-1----:R-:W-:-:S05]  /*5a60*/  FFMA R43, R54, UR44, -R76 ;  /* 0x0000002c362b7c23 */ /* 0x002fca000800084c */
[----:B------:R-:W-:Y:S01]  /*5a70*/  @!P5 FMUL R47, R47, 0.5 ;  /* 0x3f0000002f2fd820 */ /* 0x000fe20000400000 */
[----:B----4-:R-:W-:Y:S01]  /*5a80*/  @!P3 FMUL R46, R46, R46 ;  /* 0x0000002e2e2eb220 */ /* 0x010fe20000400000 */
[----:B------:R-:W-:Y:S01]  /*5a90*/  FSETP.GEU.AND P3, PT, R43, -126, PT ;  /* 0xc2fc00002b00780b */ /* 0x000fe20003f6e000 */
[----:B------:R-:W1:Y:S04]  /*5aa0*/  MUFU.EX2 R35, R35 ;  /* 0x0000002300237308 */ /* 0x000e680000000800 */
[----:B------:R-:W-:Y:S01]  /*5ab0*/  @!P6 FMUL R39, R39, 0.5 ;  /* 0x3f0000002727e820 */ /* 0x000fe20000400000 */
[----:B--2---:R-:W-:Y:S01]  /*5ac0*/  @!P2 FMUL R33, R33, R33 ;  /* 0x000000212121a220 */ /* 0x004fe20000400000 */
[----:B------:R-:W-:Y:S02]  /*5ad0*/  FSETP.GEU.AND P2, PT, R51, -126, PT ;  /* 0xc2fc00003300780b */ /* 0x000fe40003f4e000 */
[----:B------:R2:W3:Y:S04]  /*5ae0*/  MUFU.EX2 R50, R47 ;  /* 0x0000002f00327308 */ /* 0x0004e80000000800 */
[----:B------:R-:W-:-:S04]  /*5af0*/  @!P3 FMUL R43, R43, 0.5 ;  /* 0x3f0000002b2bb820 */ /* 0x000fc80000400000 */
[----:B------:R-:W4:Y:S01]  /*5b00*/  MUFU.EX2 R39, R39 ;  /* 0x0000002700277308 */ /* 0x000f220000000800 */
[--C-:B--2---:R-:W-:Y:S01]  /*5b10*/  FFMA R47, R59, UR44, -R76.reuse ;  /* 0x0000002c3b2f7c23 */ /* 0x104fe2000800084c */
[----:B-1----:R-:W-:Y:S01]  /*5b20*/  @!P4 FMUL R35, R35, R35 ;  /* 0x000000232323c220 */ /* 0x002fe20000400000 */
[----:B------:R-:W-:Y:S01]  /*5b30*/  FSETP.GEU.AND P4, PT, R55, -126, PT ;  /* 0xc2fc00003700780b */ /* 0x000fe20003f8e000 */
[----:B------:R-:W-:Y:S01]  /*5b40*/  @!P2 FMUL R51, R51, 0.5 ;  /* 0x3f0000003333a820 */ /* 0x000fe20000400000 */
[----:B------:R-:W-:Y:S01]  /*5b50*/  FFMA R59, R71, UR44, -R76 ;  /* 0x0000002c473b7c23 */ /* 0x000fe2000800084c */
[----:B------:R-:W-:Y:S01]  /*5b60*/  FADD R71, R36, R73 ;  /* 0x0000004924477221 */ /* 0x000fe20000000000 */
[----:B------:R-:W-:Y:S01]  /*5b70*/  F2FP.BF16.F32.PACK_AB R36, R41, R36 ;  /* 0x000000242924723e */ /* 0x000fe200000010ff */
[----:B------:R-:W1:Y:S01]  /*5b80*/  MUFU.EX2 R43, R43 ;  /* 0x0000002b002b7308 */ /* 0x000e620000000800 */
[----:B---3--:R-:W-:Y:S01]  /*5b90*/  @!P5 FMUL R50, R50, R50 ;  /* 0x000000323232d220 */ /* 0x008fe20000400000 */
[----:B------:R-:W-:-:S06]  /*5ba0*/  FSETP.GEU.AND P5, PT, R26, -126, PT ;  /* 0xc2fc00001a00780b */ /* 0x000fcc0003fae000 */
[----:B------:R2:W3:Y:S01]  /*5bb0*/  MUFU.EX2 R54, R51 ;  /* 0x0000003300367308 */ /* 0x0004e20000000800 */
[----:B----4-:R-:W-:Y:S01]  /*5bc0*/  @!P6 FMUL R39, R39, R39 ;  /* 0x000000272727e220 */ /* 0x010fe20000400000 */
[----:B------:R-:W-:Y:S01]  /*5bd0*/  FSETP.GEU.AND P6, PT, R47, -126, PT ;  /* 0xc2fc00002f00780b */ /* 0x000fe20003fce000 */
[----:B------:R-:W-:-:S04]  /*5be0*/  @!P4 FMUL R55, R55, 0.5 ;  /* 0x3f0000003737c820 */ /* 0x000fc80000400000 */
[----:B------:R-:W-:Y:S01]  /*5bf0*/  @!P5 FMUL R26, R26, 0.5 ;  /* 0x3f0000001a1ad820 */ /* 0x000fe20000400000 */
[----:B------:R4:W5:Y:S01]  /*5c00*/  MUFU.EX2 R58, R55 ;  /* 0x00000037003a7308 */ /* 0x0009620000000800 */
[--C-:B--2---:R-:W-:Y:S01]  /*5c10*/  FFMA R51, R63, UR44, -R76.reuse ;  /* 0x0000002c3f337c23 */ /* 0x104fe2000800084c */
[----:B-1----:R-:W-:Y:S01]  /*5c20*/  @!P3 FMUL R43, R43, R43 ;  /* 0x0000002b2b2bb220 */ /* 0x002fe20000400000 */
[----:B------:R-:W-:-:S03]  /*5c30*/  FFMA R63, R75, UR44, -R76 ;  /* 0x0000002c4b3f7c23 */ /* 0x000fc6000800084c */
[----:B------:R-:W-:Y:S01]  /*5c40*/  FSETP.GEU.AND P3, PT, R51, -126, PT ;  /* 0xc2fc00003300780b */ /* 0x000fe20003f6e000 */
[----:B------:R-:W-:Y:S01]  /*5c50*/  @!P6 FMUL R47, R47, 0.5 ;  /* 0x3f0000002f2fe820 */ /* 0x000fe20000400000 */
[----:B------:R1:W2:Y:S01]  /*5c60*/  MUFU.EX2 R62, R26 ;  /* 0x0000001a003e7308 */ /* 0x0002a20000000800 */
[----:B----4-:R-:W-:Y:S01]  /*5c70*/  FFMA R55, R67, UR44, -R76 ;  /* 0x0000002c43377c23 */ /* 0x010fe2000800084c */
[----:B---3--:R-:W-:Y:S01]  /*5c80*/  @!P2 FMUL R54, R54, R54 ;  /* 0x000000363636a220 */ /* 0x008fe20000400000 */
[----:B------:R-:W-:Y:S01]  /*5c90*/  FSETP.GEU.AND P2, PT, R64, -126, PT ;  /* 0xc2fc00004000780b */ /* 0x000fe20003f4e000 */
[----:B------:R-:W-:Y:S01]  /*5ca0*/  FADD R67, R19, R44 ;  /* 0x0000002c13437221 */ /* 0x000fe20000000000 */
[----:B------:R-:W-:-:S03]  /*5cb0*/  F2FP.BF16.F32.PACK_AB R44, R44, R57 ;  /* 0x000000392c2c723e */ /* 0x000fc600000010ff */
[----:B------:R-:W3:Y:S01]  /*5cc0*/  MUFU.EX2 R47, R47 ;  /* 0x0000002f002f7308 */ /* 0x000ee20000000800 */
[----:B-----5:R-:W-:Y:S01]  /*5cd0*/  @!P4 FMUL R58, R58, R58 ;  /* 0x0000003a3a3ac220 */ /* 0x020fe20000400000 */
[----:B------:R-:W-:Y:S01]  /*5ce0*/  FSETP.GEU.AND P4, PT, R66, -126, PT ;  /* 0xc2fc00004200780b */ /* 0x000fe20003f8e000 */
[----:B------:R-:W-:Y:S01]  /*5cf0*/  @!P3 FMUL R51, R51, 0.5 ;  /* 0x3f0000003333b820 */ /* 0x000fe20000400000 */
[----:B-1----:R-:W-:Y:S01]  /*5d00*/  FADD R26, R32, R65 ;  /* 0x00000041201a7221 */ /* 0x002fe20000000000 */
[----:B------:R-:W-:-:S03]  /*5d10*/  F2FP.BF16.F32.PACK_AB R32, R23, R32 ;  /* 0x000000201720723e */ /* 0x000fc600000010ff */
[----:B------:R-:W-:Y:S01]  /*5d20*/  @!P2 FMUL R64, R64, 0.5 ;  /* 0x3f0000004040a820 */ /* 0x000fe20000400000 */
[----:B--2---:R-:W-:Y:S01]  /*5d30*/  @!P5 FMUL R62, R62, R62 ;  /* 0x0000003e3e3ed220 */ /* 0x004fe20000400000 */
[----:B------:R-:W-:Y:S01]  /*5d40*/  FSETP.GEU.AND P5, PT, R55, -126, PT ;  /* 0xc2fc00003700780b */ /* 0x000fe20003fae000 */
[----:B------:R-:W1:Y:S01]  /*5d50*/  MUFU.EX2 R51, R51 ;  /* 0x0000003300337308 */ /* 0x000e620000000800 */
[----:B------:R-:W-:Y:S01]  /*5d60*/  FADD R75, R13, R26 ;  /* 0x0000001a0d4b7221 */ /* 0x000fe20000000000 */
[----:B------:R-:W-:Y:S01]  /*5d70*/  FADD R26, R28, R57 ;  /* 0x000000391c1a7221 */ /* 0x000fe20000000000 */
[----:B------:R-:W-:Y:S01]  /*5d80*/  FADD R13, R15, R40 ;  /* 0x000000280f0d7221 */ /* 0x000fe20000000000 */
[----:B------:R-:W-:Y:S01]  /*5d90*/  @!P4 FMUL R66, R66, 0.5 ;  /* 0x3f0000004242c820 */ /* 0x000fe20000400000 */
[----:B------:R-:W-:Y:S01]  /*5da0*/  F2FP.BF16.F32.PACK_AB R40, R40, R49 ;  /* 0x000000312828723e */ /* 0x000fe200000010ff */
[----:B---3--:R-:W-:Y:S01]  /*5db0*/  @!P6 FMUL R47, R47, R47 ;  /* 0x0000002f2f2fe220 */ /* 0x008fe20000400000 */
[----:B------:R-:W-:Y:S01]  /*5dc0*/  FSETP.GEU.AND P6, PT, R68, -126, PT ;  /* 0xc2fc00004400780b */ /* 0x000fe20003fce000 */
[----:B------:R-:W2:Y:S01]  /*5dd0*/  MUFU.EX2 R64, R64 ;  /* 0x0000004000407308 */ /* 0x000ea20000000800 */
[----:B------:R-:W-:Y:S01]  /*5de0*/  FADD R76, R26, R71 ;  /* 0x000000471a4c7221 */ /* 0x000fe20000000000 */
[----:B------:R-:W-:Y:S01]  /*5df0*/  FADD R71, R13, R72 ;  /* 0x000000480d477221 */ /* 0x000fe20000000000 */
[----:B------:R-:W-:Y:S01]  /*5e00*/  FADD R13, R10, R53 ;  /* 0x000000350a0d7221 */ /* 0x000fe20000000000 */
[----:B------:R-:W-:Y:S01]  /*5e10*/  @!P5 FMUL R55, R55, 0.5 ;  /* 0x3f0000003737d820 */ /* 0x000fe20000400000 */
[----:B------:R-:W-:Y:S01]  /*5e20*/  FADD R72, R14, R69 ;  /* 0x000000450e487221 */ /* 0x000fe20000000000 */
[----:B------:R-:W-:Y:S01]  /*5e30*/  FADD R26, R12, R61 ;  /* 0x0000003d0c1a7221 */ /* 0x000fe20000000000 */
[----:B------:R-:W-:Y:S01]  /*5e40*/  FADD R75, R75, R76 ;  /* 0x0000004c4b4b7221 */ /* 0x000fe20000000000 */
[----:B------:R-:W3:Y:S01]  /*5e50*/  MUFU.EX2 R66, R66 ;  /* 0x0000004200427308 */ /* 0x000ee20000000800 */
[----:B-1----:R-:W-:Y:S01]  /*5e60*/  @!P3 FMUL R51, R51, R51 ;  /* 0x000000333333b220 */ /* 0x002fe20000400000 */
[----:B------:R-:W-:-:S02]  /*5e70*/  FSETP.GEU.AND P3, PT, R70, -126, PT ;  /* 0xc2fc00004600780b */ /* 0x000fc40003f6e000 */
[----:B------:R-:W-:Y:S01]  /*5e80*/  @!P6 FMUL R68, R68, 0.5 ;  /* 0x3f0000004444e820 */ /* 0x000fe20000400000 */
[----:B------:R-:W-:Y:S02]  /*5e90*/  F2FP.BF16.F32.PACK_AB R41, R47, R62 ;  /* 0x0000003e2f29723e */ /* 0x000fe400000010ff */
[----:B------:R-:W-:Y:S01]  /*5ea0*/  F2FP.BF16.F32.PACK_AB R28, R19, R28 ;  /* 0x0000001c131c723e */ /* 0x000fe200000010ff */
        /* <DEDUP_REMOVED lines=18> */
[----:B------:R-:W-:-:S03]  /*5fd0*/  FSETP.GEU.AND P3, PT, R83, -126, PT ;  /* 0xc2fc00005300780b */ /* 0x000fc60003f6e000 */
[----:B------:R-:W-:Y:S01]  /*5fe0*/  FADD R85, R33, R70 ;  /* 0x0000004621557221 */ /* 0x000fe20000000000 */
[----:B------:R-:W-:Y:S01]  /*5ff0*/  F2FP.BF16.F32.PACK_AB R33, R46, R33 ;  /* 0x000000212e21723e */ /* 0x000fe200000010ff */
[----:B------:R-:W-:Y:S01]  /*6000*/  @!P6 FMUL R82, R82, 0.5 ;  /* 0x3f0000005252e820 */ /* 0x000fe20000400000 */
[----:B------:R3:W4:Y:S01]  /*6010*/  MUFU.EX2 R22, R78 ;  /* 0x0000004e00167308 */ /* 0x0007220000000800 */
[----:B-1----:R-:W-:Y:S01]  /*6020*/  @!P2 FMUL R59, R59, R59 ;  /* 0x0000003b3b3ba220 */ /* 0x002fe20000400000 */
[----:B------:R-:W-:-:S05]  /*6030*/  FSETP.GEU.AND P2, PT, R84, -126, PT ;  /* 0xc2fc00005400780b */ /* 0x000fca0003f4e000 */
[----:B------:R-:W-:Y:S01]  /*6040*/  @!P3 FMUL R83, R83, 0.5 ;  /* 0x3f0000005353b820 */ /* 0x000fe20000400000 */
[----:B------:R-:W1:Y:S01]  /*6050*/  MUFU.EX2 R82, R82 ;  /* 0x0000005200527308 */ /* 0x000e620000000800 */
[----:B--2---:R-:W-:Y:S01]  /*6060*/  @!P4 FMUL R63, R63, R63 ;  /* 0x0000003f3f3fc220 */ /* 0x004fe20000400000 */
[----:B------:R-:W-:Y:S01]  /*6070*/  FSETP.GEU.AND P4, PT, R80, -126, PT ;  /* 0xc2fc00005000780b */ /* 0x000fe20003f8e000 */
[----:B---3--:R-:W-:Y:S01]  /*6080*/  FADD R78, R67, R74 ;  /* 0x0000004a434e7221 */ /* 0x008fe20000000000 */
[----:B------:R-:W-:Y:S01]  /*6090*/  FADD R67, R16, R77 ;  /* 0x0000004d10437221 */ /* 0x000fe20000000000 */
[----:B------:R-:W-:Y:S01]  /*60a0*/  FADD R74, R13, R72 ;  /* 0x000000480d4a7221 */ /* 0x000fe20000000000 */
[----:B------:R-:W-:Y:S01]  /*60b0*/  FADD R13, R17, R18 ;  /* 0x00000012110d7221 */ /* 0x000fe20000000000 */
[----:B------:R-:W-:Y:S01]  /*60c0*/  FADD R72, R37, R52 ;  /* 0x0000003425487221 */ /* 0x000fe20000000000 */
[----:B------:R-:W2:Y:S01]  /*60d0*/  MUFU.EX2 R83, R83 ;  /* 0x0000005300537308 */ /* 0x000ea20000000800 */
[----:B----4-:R-:W-:Y:S01]  /*60e0*/  @!P5 FMUL R22, R22, R22 ;  /* 0x000000161616d220 */ /* 0x010fe20000400000 */
[----:B------:R-:W-:Y:S01]  /*60f0*/  FSETP.GEU.AND P5, PT, R86, -126, PT ;  /* 0xc2fc00005600780b */ /* 0x000fe20003fae000 */
[----:B------:R-:W-:Y:S01]  /*6100*/  FADD R79, R26, R67 ;  /* 0x000000431a4f7221 */ /* 0x000fe20000000000 */
[----:B------:R-:W-:Y:S01]  /*6110*/  FADD R26, R21, R20 ;  /* 0x00000014151a7221 */ /* 0x000fe20000000000 */
[----:B------:R-:W-:Y:S01]  /*6120*/  FADD R67, R45, R60 ;  /* 0x0000003c2d437221 */ /* 0x000fe20000000000 */
[----:B------:R-:W-:Y:S01]  /*6130*/  FADD R13, R13, R72 ;  /* 0x000000480d0d7221 */ /* 0x000fe20000000000 */
[----:B------:R-:W-:Y:S01]  /*6140*/  @!P4 FMUL R80, R80, 0.5 ;  /* 0x3f0000005050c820 */ /* 0x000fe20000400000 */
[----:B------:R-:W-:Y:S01]  /*6150*/  FADD R152, R46, R63 ;  /* 0x0000003f2e987221 */ /* 0x000fe20000000000 */
[----:B-1----:R-:W-:Y:S01]  /*6160*/  @!P6 FMUL R82, R82, R82 ;  /* 0x000000525252e220 */ /* 0x002fe20000400000 */
[----:B------:R-:W-:Y:S01]  /*6170*/  FSETP.GEU.AND P6, PT, R87, -126, PT ;  /* 0xc2fc00005700780b */ /* 0x000fe20003fce000 */
[----:B------:R1:W3:Y:S01]  /*6180*/  MUFU.EX2 R81, R80 ;  /* 0x0000005000517308 */ /* 0x0002e20000000800 */
[----:B------:R-:W-:Y:S01]  /*6190*/  FADD R72, R26, R67 ;  /* 0x000000431a487221 */ /* 0x000fe20000000000 */
[----:B------:R-:W-:Y:S01]  /*61a0*/  FADD R26, R25, R62 ;  /* 0x0000003e191a7221 */ /* 0x000fe20000000000 */
[----:B------:R-:W-:Y:S01]  /*61b0*/  FADD R153, R39, R82 ;  /* 0x0000005227997221 */ /* 0x000fe20000000000 */
[----:B------:R-:W-:Y:S01]  /*61c0*/  @!P5 FMUL R86, R86, 0.5 ;  /* 0x3f0000005656d820 */ /* 0x000fe20000400000 */
[----:B------:R-:W-:Y:S01]  /*61d0*/  FADD R67, R30, R47 ;  /* 0x0000002f1e437221 */ /* 0x000fe20000000000 */
[----:B--2---:R-:W-:Y:S01]  /*61e0*/  @!P3 FMUL R83, R83, R83 ;  /* 0x000000535353b220 */ /* 0x004fe20000400000 */
[----:B------:R-:W-:Y:S01]  /*61f0*/  FSETP.GEU.AND P3, PT, R11, -126, PT ;  /* 0xc2fc00000b00780b */ /* 0x000fe20003f6e000 */
[----:B------:R-:W-:Y:S01]  /*6200*/  FADD R155, R26, R85 ;  /* 0x000000551a9b7221 */ /* 0x000fe20000000000 */
[----:B-1----:R-:W-:Y:S01]  /*6210*/  FADD R80, R29, R66 ;  /* 0x000000421d507221 */ /* 0x002fe20000000000 */
[----:B------:R-:W1:Y:S01]  /*6220*/  MUFU.EX2 R86, R86 ;  /* 0x0000005600567308 */ /* 0x000e620000000800 */
[----:B------:R-:W-:Y:S01]  /*6230*/  FADD R26, R27, R64 ;  /* 0x000000401b1a7221 */ /* 0x000fe20000000000 */
[----:B------:R-:W-:Y:S01]  /*6240*/  @!P6 FMUL R87, R87, 0.5 ;  /* 0x3f0000005757e820 */ /* 0x000fe20000400000 */
[----:B------:R-:W-:Y:S01]  /*6250*/  FADD R85, R35, R22 ;  /* 0x0000001623557221 */ /* 0x000fe20000000000 */
[----:B------:R-:W-:Y:S01]  /*6260*/  FADD R158, R80, R153 ;  /* 0x00000099509e7221 */ /* 0x000fe20000000000 */
[----:B------:R-:W-:Y:S01]  /*6270*/  FADD R156, R67, R152 ;  /* 0x00000098439c7221 */ /* 0x000fe20000000000 */
[----:B------:R-:W-:Y:S01]  /*6280*/  FADD R67, R38, R55 ;  /* 0x0000003726437221 */ /* 0x000fe20000000000 */
[----:B------:R-:W-:Y:S01]  /*6290*/  FADD R80, R54, R83 ;  /* 0x0000005336507221 */ /* 0x000fe20000000000 */
[----:B------:R-:W2:Y:S01]  /*62a0*/  MUFU.EX2 R87, R87 ;  /* 0x0000005700577308 */ /* 0x000ea20000000800 */
[----:B------:R-:W-:Y:S01]  /*62b0*/  @!P2 FMUL R84, R84, 0.5 ;  /* 0x3f0000005454a820 */ /* 0x000fe20000400000 */
[----:B------:R-:W-:Y:S01]  /*62c0*/  @!P3 FMUL R11, R11, 0.5 ;  /* 0x3f0000000b0bb820 */ /* 0x000fe20000400000 */
[----:B---3--:R-:W-:Y:S01]  /*62d0*/  @!P4 FMUL R81, R81, R81 ;  /* 0x000000515151c220 */ /* 0x008fe20000400000 */
[----:B------:R-:W-:Y:S01]  /*62e0*/  FADD R157, R26, R85 ;  /* 0x000000551a9d7221 */ /* 0x000fe20000000000 */
[----:B------:R-:W-:Y:S01]  /*62f0*/  FADD R159, R67, R80 ;  /* 0x00000050439f7221 */ /* 0x000fe20000000000 */
[----:B------:R-:W-:Y:S01]  /*6300*/  FADD R80, R31, R68 ;  /* 0x000000441f507221 */ /* 0x000fe20000000000 */
[----:B------:R-:W-:Y:S01]  /*6310*/  FADD R67, R34, R51 ;  /* 0x0000003322437221 */ /* 0x000fe20000000000 */
[----:B------:R-:W3:Y:S01]  /*6320*/  MUFU.EX2 R26, R11 ;  /* 0x0000000b001a7308 */ /* 0x000ee20000000800 */
[----:B-1----:R-:W-:Y:S01]  /*6330*/  @!P5 FMUL R86, R86, R86 ;  /* 0x000000565656d220 */ /* 0x002fe20000400000 */
[----:B------:R-:W-:Y:S01]  /*6340*/  FADD R152, R50, R81 ;  /* 0x0000005132987221 */ /* 0x000fe20000000000 */
[----:B------:R-:W-:Y:S01]  /*6350*/  FADD R85, R42, R59 ;  /* 0x0000003b2a557221 */ /* 0x000fe20000000000 */
[----:B------:R-:W-:Y:S01]  /*6360*/  FADD R71, R71, R78 ;  /* 0x0000004e47477221 */ /* 0x000fe20000000000 */
[----:B------:R-:W-:Y:S01]  /*6370*/  FADD R153, R43, R86 ;  /* 0x000000562b997221 */ /* 0x000fe20000000000 */
[----:B------:R-:W-:Y:S01]  /*6380*/  FADD R67, R67, R152 ;  /* 0x0000009843437221 */ /* 0x000fe20000000000 */
[----:B------:R-:W-:Y:S01]  /*6390*/  FADD R74, R74, R79 ;  /* 0x0000004f4a4a7221 */ /* 0x000fe20000000000 */
[----:B------:R-:W1:Y:S01]  /*63a0*/  MUFU.EX2 R11, R84 ;  /* 0x00000054000b7308 */ /* 0x000e620000000800 */
[----:B--2---:R-:W-:Y:S01]  /*63b0*/  @!P6 FMUL R87, R87, R87 ;  /* 0x000000575757e220 */ /* 0x004fe20000400000 */
[----:B------:R-:W-:Y:S01]  /*63c0*/  FADD R80, R80, R153 ;  /* 0x0000009950507221 */ /* 0x000fe20000000000 */
        /* <DEDUP_REMOVED lines=9> */
[----:B------:R-:W-:Y:S01]  /*6460*/  SHF.L.U32 R13, R9, 0x1f, RZ ;  /* 0x0000001f090d7819 */ /* 0x000fe200000006ff */
[----:B------:R-:W-:Y:S01]  /*6470*/  FADD R67, R67, R154 ;  /* 0x0000009a43437221 */ /* 0x000fe20000000000 */
[----:B------:R-:W-:Y:S01]  /*6480*/  FADD R71, R74, R71 ;  /* 0x000000474a477221 */ /* 0x000fe20000000000 */
[----:B---3--:R-:W-:Y:S01]  /*6490*/  @!P3 FMUL R26, R26, R26 ;  /* 0x0000001a1a1ab220 */ /* 0x008fe20000400000 */
[----:B------:R-:W-:Y:S01]  /*64a0*/  F2FP.BF16.F32.PACK_AB R27, R34, R27 ;  /* 0x0000001b221b723e */ /* 0x000fe200000010ff */
[----:B------:R-:W-:Y:S01]  /*64b0*/  FADD R67, R156, R67 ;  /* 0x000000439c437221 */ /* 0x000fe20000000000 */
[----:B-1----:R-:W-:Y:S01]  /*64c0*/  @!P2 FMUL R11, R11, R11 ;  /* 0x0000000b0b0ba220 */ /* 0x002fe20000400000 */
[----:B------:R-:W-:Y:S01]  /*64d0*/  F2FP.BF16.F32.PACK_AB R34, R37, R14 ;  /* 0x0000000e2522723e */ /* 0x000fe200000010ff */
[----:B------:R1:W2:Y:S01]  /*64e0*/  SYNCS.PHASECHK.TRANS64.TRYWAIT P2, [UR10+0x30000], R13 ;  /* 0x0300000dff0075a7 */ /* 0x0002a2000804014a */
[----:B------:R-:W-:Y:S01]  /*64f0*/  FADD R80, R80, R67 ;  /* 0x0000004350507221 */ /* 0x000fe20000000000 */
[----:B------:R-:W-:Y:S01]  /*6500*/  F2FP.BF16.F32.PACK_AB R37, R54, R39 ;  /* 0x000000273625723e */ /* 0x000fe200000010ff */
[----:B------:R-:W-:Y:S01]  /*6510*/  FFMA R3, R26, R3, R71 ;  /* 0x000000031a037223 */ /* 0x000fe20000000047 */
[----:B------:R-:W-:Y:S01]  /*6520*/  F2FP.BF16.F32.PACK_AB R29, R38, R29 ;  /* 0x0000001d261d723e */ /* 0x000fe200000010ff */
[-C--:B------:R-:W-:Y:S01]  /*6530*/  FMUL R88, R88, R26.reuse ;  /* 0x0000001a58587220 */ /* 0x080fe20000400000 */
[----:B------:R-:W-:Y:S01]  /*6540*/  F2FP.BF16.F32.PACK_AB R31, R42, R31 ;  /* 0x0000001f2a1f723e */ /* 0x000fe200000010ff */
[-C--:B------:R-:W-:Y:S01]  /*6550*/  FMUL R89, R89, R26.reuse ;  /* 0x0000001a59597220 */ /* 0x080fe20000400000 */
[----:B------:R-:W-:Y:S01]  /*6560*/  F2FP.BF16.F32.PACK_AB R35, R50, R35 ;  /* 0x000000233223723e */ /* 0x000fe200000010ff */
[-C--:B------:R-:W-:Y:S01]  /*6570*/  FMUL R92, R92, R26.reuse ;  /* 0x0000001a5c5c7220 */ /* 0x080fe20000400000 */
[----:B------:R-:W-:Y:S01]  /*6580*/  F2FP.BF16.F32.PACK_AB R39, R58, R43 ;  /* 0x0000002b3a27723e */ /* 0x000fe200000010ff */
[-C--:B------:R-:W-:Y:S01]  /*6590*/  FMUL R93, R93, R26.reuse ;  /* 0x0000001a5d5d7220 */ /* 0x080fe20000400000 */
        /* <DEDUP_REMOVED lines=27> */
[----:B------:R-:W-:Y:S01]  /*6750*/  FMUL R149, R149, R26 ;  /* 0x0000001a95957220 */ /* 0x000fe20000400000 */
[----:B------:R-:W-:Y:S01]  /*6760*/  F2FP.BF16.F32.PACK_AB R25, R30, R25 ;  /* 0x000000191e19723e */ /* 0x000fe200000010ff */
[----:B------:R-:W-:Y:S01]  /*6770*/  FFMA R4, R11, R4, R80 ;  /* 0x000000040b047223 */ /* 0x000fe20000000050 */
[----:B------:R-:W-:Y:S01]  /*6780*/  F2FP.BF16.F32.PACK_AB R38, R45, R16 ;  /* 0x000000102d26723e */ /* 0x000fe200000010ff */
[----:B------:R-:W-:Y:S01]  /*6790*/  FMUL R90, R90, R11 ;  /* 0x0000000b5a5a7220 */ /* 0x000fe20000400000 */
[----:B------:R-:W-:Y:S01]  /*67a0*/  F2FP.BF16.F32.PACK_AB R42, R18, R53 ;  /* 0x00000035122a723e */ /* 0x000fe200000010ff */
[-C--:B------:R-:W-:Y:S01]  /*67b0*/  FMUL R91, R91, R11.reuse ;  /* 0x0000000b5b5b7220 */ /* 0x080fe20000400000 */
[----:B------:R-:W-:Y:S01]  /*67c0*/  F2FP.BF16.F32.PACK_AB R43, R51, R64 ;  /* 0x00000040332b723e */ /* 0x000fe200000010ff */
[----:B------:R-:W-:Y:S01]  /*67d0*/  FMUL R94, R94, R11 ;  /* 0x0000000b5e5e7220 */ /* 0x000fe20000400000 */
        /* <DEDUP_REMOVED lines=39> */
[----:B------:R-:W-:Y:S01]  /*6a50*/  F2FP.BF16.F32.PACK_AB R54, R60, R77 ;  /* 0x0000004d3c36723e */ /* 0x000fe200000010ff */
[----:B-12---:R-:W-:Y:S06]  /*6a60*/  @!P0 BRA `(.L_x_27) ;  /* 0x0000000000048947 */ /* 0x006fec0003800000 */
[----:B------:R-:W-:Y:S01]  /*6a70*/  BPT.TRAP 0x1 ;  /* 0x000000040000795c */ /* 0x000fe20000300000 */
.L_x_27:
[----:B------:R-:W-:Y:S05]  /*6a80*/  @P2 BRA `(.L_x_28) ;  /* 0x0000000000082947 */ /* 0x000fea0003800000 */
[----:B------:R-:W1:Y:S02]  /*6a90*/  SYNCS.PHASECHK.TRANS64.TRYWAIT P2, [UR10+0x30000], R13 ;  /* 0x0300000dff0075a7 */ /* 0x000e64000804014a */
[----:B-1----:R-:W-:Y:S05]  /*6aa0*/  @!P2 BRA `(.L_x_29) ;  /* 0x0000006c0004a947 */ /* 0x002fea0003800000 */
.L_x_28:
[----:B------:R-:W-:Y:S01]  /*6ab0*/  ULEA UR10, UR5, UR7, 0xb ;  /* 0x00000007050a7291 */ /* 0x000fe2000f8e583f */
[----:B------:R-:W-:Y:S01]  /*6ac0*/  WARPGROUP.ARRIVE ;  /* 0x00000000000079c5 */ /* 0x000fe20000000000 */
[----:B------:R-:W-:Y:S01]  /*6ad0*/  UMOV UR11, 0x40000040 ;  /* 0x40000040000b7882 */ /* 0x000fe20000000000 */
[----:B------:R-:W-:Y:S01]  /*6ae0*/  UMOV UR15, 0x40000040 ;  /* 0x40000040000f7882 */ /* 0x000fe20000000000 */
[----:B------:R-:W-:Y:S01]  /*6af0*/  UIADD3 UR14, UR10, 0x80, URZ ;  /* 0x000000800a0e7890 */ /* 0x000fe2000fffe03f */
[----:B------:R-:W-:-:S04]  /*6b00*/  F2FP.BF16.F32.PACK_AB R55, R87, R86 ;  /* 0x000000565737723e */ /* 0x000fc800000010ff */
[----:B------:R-:W-:Y:S01]  /*6b10*/  HGMMA.64x128x16.F32.BF16 R88, R24, gdesc[UR8].tnspB, R88, gsb0 ;  /* 0x41e0000818587df0 */ /* 0x000fe20008001858 */
[----:B------:R-:W-:Y:S02]  /*6b20*/  UMOV UR11, 0x40000040 ;  /* 0x40000040000b7882 */ /* 0x000fe40000000000 */
        /* <DEDUP_REMOVED lines=25> */
[----:B------:R-:W-:Y:S01]  /*6cc0*/  UIADD3 UR10, UR10, 0x380, URZ ;  /* 0x000003800a0a7890 */ /* 0x000fe2000fffe03f */
[----:B------:R-:W-:Y:S02]  /*6cd0*/  WARPGROUP.DEPBAR.LE gsb0, 0x0 ;  /* 0x00008000000079c5 */ /* 0x000fe40000010000 */
[----:B------:R-:W-:-:S06]  /*6ce0*/  WARPGROUP.ARRIVE ;  /* 0x00000000000079c5 */ /* 0x000fcc0000000000 */
[----:B------:R-:W-:Y:S03]  /*6cf0*/  HGMMA.64x128x16.F32.BF16 R88, R48, gdesc[UR12].tnspB, R88, gsb0 ;  /* 0x41e0000c30587df0 */ /* 0x000fe60008001858 */
[----:B------:R-:W-:Y:S02]  /*6d00*/  WARPGROUP.DEPBAR.LE gsb0, 0x0 ;  /* 0x00008000000079c5 */ /* 0x000fe40000010000 */
[----:B------:R-:W-:-:S07]  /*6d10*/  WARPGROUP.ARRIVE ;  /* 0x00000000000079c5 */ /* 0x000fce0000000000 */
[----:B------:R-:W-:Y:S03]  /*6d20*/  HGMMA.64x128x16.F32.BF16 R88, R52, gdesc[UR8].tnspB, R88, gsb0 ;  /* 0x41e0000834587df0 */ /* 0x000fe60008001858 */
[----:B------:R-:W-:Y:S02]  /*6d30*/  WARPGROUP.DEPBAR.LE gsb0, 0x0 ;  /* 0x00008000000079c5 */ /* 0x000fe40000010000 */
[----:B------:R-:W-:Y:S05]  /*6d40*/  @!P0 BRA `(.L_x_30) ;  /* 0x0000000000048947 */ /* 0x000fea0003800000 */
[----:B------:R-:W-:Y:S01]  /*6d50*/  BPT.TRAP 0x1 ;  /* 0x000000040000795c */ /* 0x000fe20000300000 */
.L_x_30:
[----:B------:R-:W-:-:S04]  /*6d60*/  ULEA UR10, UR39, UR38, 0x3 ;  /* 0x00000026270a7291 */ /* 0x000fc8000f8e183f */
[----:B------:R-:W-:-:S04]  /*6d70*/  UIADD3 UR10, UR10, 0x30028, URZ ;  /* 0x000300280a0a7890 */ /* 0x000fc8000fffe03f */
[----:B------:R-:W-:-:S09]  /*6d80*/  UPRMT UR10, URZ, 0x654, UR10 ;  /* 0x000006543f0a7896 */ /* 0x000fd2000800000a */
[----:B------:R-:W-:Y:S01]  /*6d90*/  SYNCS.ARRIVE.TRANS64.RED.A1T0 RZ, [UR10], RZ ;  /* 0x000000ffffff79a7 */ /* 0x000fe2000810040a */
[----:B------:R-:W-:Y:S05]  /*6da0*/  @P1 BRA `(.L_x_31) ;  /* 0x0000000000041947 */ /* 0x000fea0003800000 */
[----:B------:R-:W-:Y:S01]  /*6db0*/  BPT.TRAP 0x1 ;  /* 0x000000040000795c */ /* 0x000fe20000300000 */
.L_x_31:
[----:B------:R-:W-:-:S04]  /*6dc0*/  UIADD3 UR39, UR39, 0x1, URZ ;  /* 0x0000000127277890 */ /* 0x000fc8000fffe03f */
[----:B------:R-:W-:-:S04]  /*6dd0*/  UISETP.NE.AND UP0, UPT, UR39, 0x5, UPT ;  /* 0x000000052700788c */ /* 0x000fc8000bf05270 */
[----:B------:R-:W-:Y:S01]  /*6de0*/  USEL UR39, UR39, URZ, UP0 ;  /* 0x0000003f27277287 */ /* 0x000fe20008000000 */
[----:B------:R-:W-:Y:S11]  /*6df0*/  @!P0 BRA `(.L_x_32) ;  /* 0x0000000000048947 */ /* 0x000ff60003800000 */
[----:B------:R-:W-:Y:S01]  /*6e00*/  BPT.TRAP 0x1 ;  /* 0x000000040000795c */ /* 0x000fe20000300000 */
.L_x_32:
[----:B------:R-:W-:-:S04]  /*6e10*/  ULEA UR10, UR39, UR38, 0x3 ;  /* 0x00000026270a7291 */ /* 0x000fc8000f8e183f */
[----:B------:R-:W-:-:S04]  /*6e20*/  UIADD3 UR10, UR10, 0x30028, URZ ;  /* 0x000300280a0a7890 */ /* 0x000fc8000fffe03f */
[----:B------:R-:W-:-:S09]  /*6e30*/  UPRMT UR10, URZ, 0x654, UR10 ;  /* 0x000006543f0a7896 */ /* 0x000fd2000800000a */
[----:B------:R-:W-:Y:S01]  /*6e40*/  SYNCS.ARRIVE.TRANS64.RED.A1T0 RZ, [UR10], RZ ;  /* 0x000000ffffff79a7 */ /* 0x000fe2000810040a */
[----:B------:R-:W-:Y:S05]  /*6e50*/  @P1 BRA `(.L_x_33) ;  /* 0x0000000000041947 */ /* 0x000fea0003800000 */
[----:B------:R-:W-:Y:S01]  /*6e60*/  BPT.TRAP 0x1 ;  /* 0x000000040000795c */ /* 0x000fe20000300000 */
.L_x_33:
[----:B------:R-:W-:Y:S01]  /*6e70*/  UIADD3 UR5, UR5, 0x1, URZ ;  /* 0x0000000105057890 */ /* 0x000fe2000fffe03f */
[C---:B------:R-:W-:Y:S01]  /*6e80*/  ISETP.GT.AND P2, PT, R8.reuse, 0x2, PT ;  /* 0x000000020800780c */ /* 0x040fe20003f44270 */
[----:B------:R-:W-:Y:S01]  /*6e90*/  UIADD3 UR39, UR39, 0x1, URZ ;  /* 0x0000000127277890 */ /* 0x000fe2000fffe03f */
[----:B------:R-:W-:Y:S01]  /*6ea0*/  IADD3 R8, R8, -0x1, RZ ;  /* 0xffffffff08087810 */ /* 0x000fe20007ffe0ff */
[----:B------:R-:W-:Y:S01]  /*6eb0*/  UISETP.NE.AND UP2, UPT, UR5, 0x5, UPT ;  /* 0x000000050500788c */ /* 0x000fe2000bf45270 */
[----:B------:R-:W-:Y:S01]  /*6ec0*/  IADD3 R5, R5, 0x80, RZ ;  /* 0x0000008005057810 */ /* 0x000fe20007ffe0ff */
[----:B------:R-:W-:Y:S01]  /*6ed0*/  UISETP.NE.AND UP0, UPT, UR39, 0x5, UPT ;  /* 0x000000052700788c */ /* 0x000fe2000bf05270 */
[----:B------:R-:W-:Y:S01]  /*6ee0*/  IMAD.MOV.U32 R11, RZ, RZ, R6 ;  /* 0x000000ffff0b7224 */ /* 0x000fe200078e0006 */
[----:B------:R-:W-:Y:S01]  /*6ef0*/  USEL UR10, URZ, 0x1, UP2 ;  /* 0x000000013f0a7887 */ /* 0x000fe20009000000 */
[----:B-1----:R-:W-:Y:S01]  /*6f00*/  MOV R13, R7 ;  /* 0x00000007000d7202 */ /* 0x002fe20000000f00 */
[----:B------:R-:W-:-:S02]  /*6f10*/  USEL UR39, UR39, URZ, UP0 ;  /* 0x0000003f27277287 */ /* 0x000fc40008000000 */
[----:B------:R-:W-:Y:S02]  /*6f20*/  USEL UR5, UR5, URZ, UP2 ;  /* 0x0000003f05057287 */ /* 0x000fe40009000000 */
[----:B------:R-:W-:Y:S01]  /*6f30*/  LOP3.LUT R9, R9, UR10, RZ, 0x3c, !PT ;  /* 0x0000000a09097c12 */ /* 0x000fe2000f8e3cff */
[----:B------:R-:W-:Y:S09]  /*6f40*/  @P2 BRA `(.L_x_34) ;  /* 0xffffffd000fc2947 */ /* 0x000ff2000383ffff */
.L_x_23:
[----:B------:R-:W-:-:S13]  /*6f50*/  ISETP.GE.AND P2, PT, R8, 0x1, PT ;  /* 0x000000010800780c */ /* 0x000fda0003f46270 */
[----:B------:R-:W-:Y:S05]  /*6f60*/  @!P2 BRA `(.L_x_35) ;  /* 0x000000340088a947 */ /* 0x000fea0003800000 */
[----:B------:R-:W-:Y:S01]  /*6f70*/  MOV R10, R6 ;  /* 0x00000006000a7202 */ /* 0x000fe20000000f00 */
[----:B------:R-:W-:Y:S01]  /*6f80*/  ULDC UR44, c[0x0][0x604] ;  /* 0x00018100002c7ab9 */ /* 0x000fe20000000800 */
[----:B------:R-:W-:-:S07]  /*6f90*/  MOV R11, R7 ;  /* 0x00000007000b7202 */ /* 0x000fce0000000f00 */
.L_x_46:
[----:B------:R-:W-:Y:S05]  /*6fa0*/  @!P0 BRA `(.L_x_36) ;  /* 0x0000000000048947 */ /* 0x000fea0003800000 */
[----:B------:R-:W-:Y:S01]  /*6fb0*/  BPT.TRAP 0x1 ;  /* 0x000000040000795c */ /* 0x000fe20000300000 */
.L_x_36:
[----:B------:R-:W-:Y:S01]  /*6fc0*/  ULEA UR10, UR5, UR38, 0x3 ;  /* 0x00000026050a7291 */ /* 0x000fe2000f8e183f */
[----:B------:R-:W-:-:S08]  /*6fd0*/  SHF.L.U32 R6, R9, 0x1f, RZ ;  /* 0x0000001f09067819 */ /* 0x000fd000000006ff */
[----:B------:R-:W1:Y:S02]  /*6fe0*/  SYNCS.PHASECHK.TRANS64.TRYWAIT P2, [UR10+0x30000], R6 ;  /* 0x03000006ff0075a7 */ /* 0x000e64000804014a */
[----:B-1----:R-:W-:Y:S05]  /*6ff0*/  @!P2 BRA `(.L_x_37) ;  /* 0x0000006400c8a947 */ /* 0x002fea0003800000 */
.L_x_110:
        /* <DEDUP_REMOVED lines=47> */
.L_x_38:
[C---:B------:R-:W-:Y:S01]  /*72f0*/  IADD3 R13, R5.reuse, 0x1, RZ ;  /* 0x00000001050d7810 */ /* 0x040fe20007ffe0ff */
[C---:B------:R-:W-:Y:S01]  /*7300*/  VIADD R15, R5.reuse, 0x8 ;  /* 0x00000008050f7836 */ /* 0x040fe20000000000 */
[C---:B------:R-:W-:Y:S01]  /*7310*/  ISETP.GE.AND P2, PT, R0.reuse, R5, PT ;  /* 0x000000050000720c */ /* 0x040fe20003f46270 */
[C---:B------:R-:W-:Y:S01]  /*7320*/  VIADD R153, R5.reuse, 0x19 ;  /* 0x0000001905997836 */ /* 0x040fe20000000000 */
[----:B------:R-:W-:Y:S01]  /*7330*/  ISETP.GE.AND P3, PT, R0, R13, PT ;  /* 0x0000000d0000720c */ /* 0x000fe20003f66270 */
[C---:B------:R-:W-:Y:S01]  /*7340*/  VIADD R173, R5.reuse, 0x41 ;  /* 0x0000004105ad7836 */ /* 0x040fe20000000000 */
[----:B-1----:R-:W-:Y:S01]  /*7350*/  FSEL R7, R24, -INF , P2 ;  /* 0xff80000018077808 */ /* 0x002fe20001000000 */
[C---:B------:R-:W-:Y:S01]  /*7360*/  VIADD R193, R5.reuse, 0x69 ;  /* 0x0000006905c17836 */ /* 0x040fe20000000000 */
[----:B------:R-:W-:Y:S01]  /*7370*/  IADD3 R17, R5, 0x9, RZ ;  /* 0x0000000905117810 */ /* 0x000fe20007ffe0ff */
[----:B------:R-:W-:Y:S01]  /*7380*/  ULEA UR10, UR5, UR38, 0x3 ;  /* 0x00000026050a7291 */ /* 0x000fe2000f8e183f */
[----:B------:R-:W-:-:S02]  /*7390*/  ISETP.GE.AND P2, PT, R0, R15, PT ;  /* 0x0000000f0000720c */ /* 0x000fc40003f46270 */
[----:B------:R-:W-:Y:S02]  /*73a0*/  FSEL R25, R25, -INF , P3 ;  /* 0xff80000019197808 */ /* 0x000fe40001800000 */
[----:B------:R-:W-:Y:S02]  /*73b0*/  FMNMX R6, R7, R10, !PT ;  /* 0x0000000a07067209 */ /* 0x000fe40007800000 */
[----:B------:R-:W-:Y:S02]  /*73c0*/  IADD3 R19, R5, 0x10, RZ ;  /* 0x0000001005137810 */ /* 0x000fe40007ffe0ff */
[----:B------:R-:W-:Y:S02]  /*73d0*/  ISETP.GE.AND P3, PT, R0, R17, PT ;  /* 0x000000110000720c */ /* 0x000fe40003f66270 */
[----:B------:R-:W-:Y:S02]  /*73e0*/  FSEL R28, R28, -INF , P2 ;  /* 0xff8000001c1c7808 */ /* 0x000fe40001000000 */
[----:B------:R-:W-:-:S02]  /*73f0*/  FMNMX R23, R25, R6, !PT ;  /* 0x0000000619177209 */ /* 0x000fc40007800000 */
[----:B------:R-:W-:Y:S02]  /*7400*/  IADD3 R21, R5, 0x11, RZ ;  /* 0x0000001105157810 */ /* 0x000fe40007ffe0ff */
[----:B------:R-:W-:Y:S02]  /*7410*/  ISETP.GE.AND P2, PT, R0, R19, PT ;  /* 0x000000130000720c */ /* 0x000fe40003f46270 */
[----:B------:R-:W-:Y:S02]  /*7420*/  FSEL R29, R29, -INF , P3 ;  /* 0xff8000001d1d7808 */ /* 0x000fe40001800000 */
[----:B------:R-:W-:Y:S02]  /*7430*/  FMNMX R6, R28, R23, !PT ;  /* 0x000000171c067209 */ /* 0x000fe40007800000 */
[----:B------:R-:W-:Y:S02]  /*7440*/  IADD3 R23, R5, 0x18, RZ ;  /* 0x0000001805177810 */ /* 0x000fe40007ffe0ff */
[----:B------:R-:W-:-:S02]  /*7450*/  ISETP.GE.AND P3, PT, R0, R21, PT ;  /* 0x000000150000720c */ /* 0x000fc40003f66270 */
[----:B------:R-:W-:Y:S02]  /*7460*/  FSEL R32, R32, -INF , P2 ;  /* 0xff80000020207808 */ /* 0x000fe40001000000 */
[----:B------:R-:W-:Y:S02]  /*7470*/  FMNMX R155, R29, R6, !PT ;  /* 0x000000061d9b7209 */ /* 0x000fe40007800000 */
[----:B------:R-:W-:Y:S02]  /*7480*/  ISETP.GE.AND P2, PT, R0, R23, PT ;  /* 0x000000170000720c */ /* 0x000fe40003f46270 */
[----:B------:R-:W-:Y:S02]  /*7490*/  FSEL R33, R33, -INF , P3 ;  /* 0xff80000021217808 */ /* 0x000fe40001800000 */
[----:B------:R-:W-:Y:S02]  /*74a0*/  FMNMX R6, R32, R155, !PT ;  /* 0x0000009b20067209 */ /* 0x000fe40007800000 */
[----:B------:R-:W-:-:S02]  /*74b0*/  IADD3 R155, R5, 0x20, RZ ;  /* 0x00000020059b7810 */ /* 0x000fc40007ffe0ff */
[----:B------:R-:W-:Y:S02]  /*74c0*/  ISETP.GE.AND P3, PT, R0, R153, PT ;  /* 0x000000990000720c */ /* 0x000fe40003f66270 */
[----:B------:R-:W-:Y:S02]  /*74d0*/  FSEL R36, R36, -INF , P2 ;  /* 0xff80000024247808 */ /* 0x000fe40001000000 */
[----:B------:R-:W-:Y:S02]  /*74e0*/  FMNMX R159, R33, R6, !PT ;  /* 0x00000006219f7209 */ /* 0x000fe40007800000 */
[----:B------:R-:W-:Y:S02]  /*74f0*/  IADD3 R157, R5, 0x21, RZ ;  /* 0x00000021059d7810 */ /* 0x000fe40007ffe0ff */
[----:B------:R-:W-:Y:S02]  /*7500*/  ISETP.GE.AND P2, PT, R0, R155, PT ;  /* 0x0000009b0000720c */ /* 0x000fe40003f46270 */
[----:B------:R-:W-:-:S02]  /*7510*/  FSEL R37, R37, -INF , P3 ;  /* 0xff80000025257808 */ /* 0x000fc40001800000 */
[----:B------:R-:W-:Y:S02]  /*7520*/  FMNMX R6, R36, R159, !PT ;  /* 0x0000009f24067209 */ /* 0x000fe40007800000 */
[----:B------:R-:W-:Y:S02]  /*7530*/  IADD3 R159, R5, 0x28, RZ ;  /* 0x00000028059f7810 */ /* 0x000fe40007ffe0ff */
[----:B------:R-:W-:Y:S02]  /*7540*/  ISETP.GE.AND P3, PT, R0, R157, PT ;  /* 0x0000009d0000720c */ /* 0x000fe40003f66270 */
[----:B------:R-:W-:Y:S02]  /*7550*/  FSEL R40, R40, -INF , P2 ;  /* 0xff80000028287808 */ /* 0x000fe40001000000 */
[----:B------:R-:W-:Y:S02]  /*7560*/  FMNMX R163, R37, R6, !PT ;  /* 0x0000000625a37209 */ /* 0x000fe40007800000 */
[----:B------:R-:W-:-:S02]  /*7570*/  IADD3 R161, R5, 0x29, RZ ;  /* 0x0000002905a17810 */ /* 0x000fc40007ffe0ff */
[----:B------:R-:W-:Y:S02]  /*7580*/  ISETP.GE.AND P2, PT, R0, R159, PT ;  /* 0x0000009f0000720c */ /* 0x000fe40003f46270 */
[----:B------:R-:W-:Y:S02]  /*7590*/  FSEL R41, R41, -INF , P3 ;  /* 0xff80000029297808 */ /* 0x000fe40001800000 */
[----:B------:R-:W-:Y:S01]  /*75a0*/  FMNMX R6, R40, R163, !PT ;  /* 0x000000a328067209 */ /* 0x000fe20007800000 */
[----:B------:R-:W-:Y:S01]  /*75b0*/  VIADD R163, R5, 0x30 ;  /* 0x0000003005a37836 */ /* 0x000fe20000000000 */
        /* <DEDUP_REMOVED lines=37> */
[----:B------:R-:W-:Y:S01]  /*7810*/  FMNMX R6, R60, R183, !PT ;  /* 0x000000b73c067209 */ /* 0x000fe20007800000 */
[----:B------:R-:W-:Y:S01]  /*7820*/  VIADD R183, R5, 0x58 ;  /* 0x0000005805b77836 */ /* 0x000fe20000000000 */
        /* <DEDUP_REMOVED lines=38> */
[----:B------:R-:W-:Y:S02]  /*7a90*/  ISETP.GE.AND P3, PT, R0, R201, PT ;  /* 0x000000c90000720c */ /* 0x000fe40003f66270 */
[----:B------:R-:W-:Y:S02]  /*7aa0*/  FSEL R84, R84, -INF , P2 ;  /* 0xff80000054547808 */ /* 0x000fe40001000000 */
[----:B------:R-:W-:Y:S02]  /*7ab0*/  FMNMX R203, R81, R6, !PT ;  /* 0x0000000651cb7209 */ /* 0x000fe40007800000 */
[----:B------:R-:W-:Y:S02]  /*7ac0*/  FSEL R85, R85, -INF , P3 ;  /* 0xff80000055557808 */ /* 0x000fe40001800000 */
[----:B------:R-:W-:-:S02]  /*7ad0*/  FMNMX R6, R84, R203, !PT ;  /* 0x000000cb54067209 */ /* 0x000fc40007800000 */
[C---:B------:R-:W-:Y:S02]  /*7ae0*/  ISETP.GE.AND P3, PT, R2.reuse, R13, PT ;  /* 0x0000000d0200720c */ /* 0x040fe40003f66270 */
[----:B------:R-:W-:Y:S02]  /*7af0*/  FMNMX R6, R85, R6, !PT ;  /* 0x0000000655067209 */ /* 0x000fe40007800000 */
[C---:B------:R-:W-:Y:S02]  /*7b00*/  ISETP.GE.AND P5, PT, R2.reuse, R19, PT ;  /* 0x000000130200720c */ /* 0x040fe40003fa6270 */
[----:B------:R-:W-:Y:S01]  /*7b10*/  ISETP.GE.AND P6, PT, R2, R21, PT ;  /* 0x000000150200720c */ /* 0x000fe20003fc6270 */
[----:B------:R-:W1:Y:S01]  /*7b20*/  SHFL.BFLY PT, R203, R6, 0x1, 0x1f ;  /* 0x0c201f0006cb7f89 */ /* 0x000e6200000e0000 */
[----:B------:R-:W-:Y:S02]  /*7b30*/  FSEL R34, R34, -INF , P5 ;  /* 0xff80000022227808 */ /* 0x000fe40002800000 */
[----:B------:R-:W-:-:S02]  /*7b40*/  ISETP.GE.AND P5, PT, R2, R157, PT ;  /* 0x0000009d0200720c */ /* 0x000fc40003fa6270 */
[----:B------:R-:W-:Y:S02]  /*7b50*/  FSEL R35, R35, -INF , P6 ;  /* 0xff80000023237808 */ /* 0x000fe40003000000 */
[----:B------:R-:W-:Y:S02]  /*7b60*/  FSEL R43, R43, -INF , P5 ;  /* 0xff8000002b2b7808 */ /* 0x000fe40002800000 */
[C---:B------:R-:W-:Y:S02]  /*7b70*/  ISETP.GE.AND P5, PT, R2.reuse, R167, PT ;  /* 0x000000a70200720c */ /* 0x040fe40003fa6270 */
[----:B------:R-:W-:Y:S02]  /*7b80*/  ISETP.GE.AND P6, PT, R2, R159, PT ;  /* 0x0000009f0200720c */ /* 0x000fe40003fc6270 */
[----:B------:R-:W-:Y:S02]  /*7b90*/  FSEL R54, R54, -INF , P5 ;  /* 0xff80000036367808 */ /* 0x000fe40002800000 */
[----:B------:R-:W-:-:S02]  /*7ba0*/  ISETP.GE.AND P5, PT, R2, R177, PT ;  /* 0x000000b10200720c */ /* 0x000fc40003fa6270 */
[----:B------:R-:W-:Y:S02]  /*7bb0*/  FSEL R46, R46, -INF , P6 ;  /* 0xff8000002e2e7808 */ /* 0x000fe40003000000 */
[----:B------:R-:W-:Y:S02]  /*7bc0*/  ISETP.GE.AND P6, PT, R2, R169, PT ;  /* 0x000000a90200720c */ /* 0x000fe40003fc6270 */
[----:B------:R-:W-:Y:S02]  /*7bd0*/  FSEL R63, R63, -INF , P5 ;  /* 0xff8000003f3f7808 */ /* 0x000fe40002800000 */
[----:B------:R-:W-:Y:S02]  /*7be0*/  FSEL R55, R55, -INF , P6 ;  /* 0xff80000037377808 */ /* 0x000fe40003000000 */
[----:B-1----:R-:W-:Y:S02]  /*7bf0*/  FMNMX R6, R6, R203, !PT ;  /* 0x000000cb06067209 */ /* 0x002fe40007800000 */
[----:B------:R-:W-:-:S02]  /*7c00*/  ISETP.GE.AND P6, PT, R2, R179, PT ;  /* 0x000000b30200720c */ /* 0x000fc40003fc6270 */
[----:B------:R-:W-:Y:S01]  /*7c10*/  ISETP.GE.AND P4, PT, R2, R15, PT ;  /* 0x0000000f0200720c */ /* 0x000fe20003f86270 */
[----:B------:R-:W1:Y:S01]  /*7c20*/  SHFL.BFLY PT, R13, R6, 0x2, 0x1f ;  /* 0x0c401f00060d7f89 */ /* 0x000e6200000e0000 */
[----:B------:R-:W-:Y:S02]  /*7c30*/  FSEL R66, R66, -INF , P6 ;  /* 0xff80000042427808 */ /* 0x000fe40003000000 */
[----:B------:R-:W-:Y:S02]  /*7c40*/  ISETP.GE.AND P6, PT, R2, R5, PT ;  /* 0x000000050200720c */ /* 0x000fe40003fc6270 */
[----:B------:R-:W-:Y:S02]  /*7c50*/  FSEL R27, R27, -INF , P3 ;  /* 0xff8000001b1b7808 */ /* 0x000fe40001800000 */
[----:B------:R-:W-:Y:S02]  /*7c60*/  FSEL R22, R26, -INF , P6 ;  /* 0xff8000001a167808 */ /* 0x000fe40003000000 */
[----:B------:R-:W-:-:S02]  /*7c70*/  ISETP.GE.AND P2, PT, R2, R17, PT ;  /* 0x000000110200720c */ /* 0x000fc40003f46270 */
[----:B------:R-:W-:Y:S02]  /*7c80*/  FMNMX R12, R22, R11, !PT ;  /* 0x0000000b160c7209 */ /* 0x000fe40007800000 */
[----:B------:R-:W-:Y:S02]  /*7c90*/  FSEL R30, R30, -INF , P4 ;  /* 0xff8000001e1e7808 */ /* 0x000fe40002000000 */
[----:B------:R-:W-:Y:S02]  /*7ca0*/  FMNMX R15, R27, R12, !PT ;  /* 0x0000000c1b0f7209 */ /* 0x000fe40007800000 */
[----:B------:R-:W-:Y:S02]  /*7cb0*/  FSEL R31, R31, -INF , P2 ;  /* 0xff8000001f1f7808 */ /* 0x000fe40001000000 */
[----:B------:R-:W-:Y:S02]  /*7cc0*/  FMNMX R12, R30, R15, !PT ;  /* 0x0000000f1e0c7209 */ /* 0x000fe40007800000 */
[----:B------:R-:W-:-:S02]  /*7cd0*/  ISETP.GE.AND P3, PT, R2, R23, PT ;  /* 0x000000170200720c */ /* 0x000fc40003f66270 */
[----:B------:R-:W-:Y:S02]  /*7ce0*/  FMNMX R17, R31, R12, !PT ;  /* 0x0000000c1f117209 */ /* 0x000fe40007800000 */
[----:B-1----:R-:W-:Y:S02]  /*7cf0*/  FMNMX R6, R6, R13, !PT ;  /* 0x0000000d06067209 */ /* 0x002fe40007800000 */
[----:B------:R-:W-:Y:S02]  /*7d00*/  FMNMX R12, R34, R17, !PT ;  /* 0x00000011220c7209 */ /* 0x000fe40007800000 */
[----:B------:R-:W-:Y:S02]  /*7d10*/  FSETP.NEU.AND P5, PT, R6, -INF , PT ;  /* 0xff8000000600780b */ /* 0x000fe40003fad000 */
[----:B------:R-:W-:Y:S02]  /*7d20*/  ISETP.GE.AND P2, PT, R2, R155, PT ;  /* 0x0000009b0200720c */ /* 0x000fe40003f46270 */
[----:B------:R-:W-:-:S02]  /*7d30*/  FSEL R13, R6, RZ, P5 ;  /* 0x000000ff060d7208 */ /* 0x000fc40002800000 */
[----:B------:R-:W-:Y:S02]  /*7d40*/  ISETP.GE.AND P5, PT, R2, R187, PT ;  /* 0x000000bb0200720c */ /* 0x000fe40003fa6270 */
[----:B------:R-:W-:Y:S01]  /*7d50*/  FSEL R38, R38, -INF , P3 ;  /* 0xff80000026267808 */ /* 0x000fe20001800000 */
[C---:B------:R-:W-:Y:S01]  /*7d60*/  FMUL R152, R13.reuse, UR44 ;  /* 0x0000002c0d987c20 */ /* 0x040fe20008400000 */
[----:B------:R-:W-:Y:S01]  /*7d70*/  FSEL R74, R74, -INF , P5 ;  /* 0xff8000004a4a7808 */ /* 0x000fe20002800000 */
[----:B------:R-:W-:Y:S01]  /*7d80*/  FADD R13, -R13, R10 ;  /* 0x0000000a0d0d7221 */ /* 0x000fe20000000100 */
[C---:B------:R-:W-:Y:S01]  /*7d90*/  ISETP.GE.AND P6, PT, R2.reuse, R193, PT ;  /* 0x000000c10200720c */ /* 0x040fe20003fc6270 */
[--C-:B------:R-:W-:Y:S01]  /*7da0*/  FFMA R7, R7, UR44, -R152.reuse ;  /* 0x0000002c07077c23 */ /* 0x100fe20008000898 */
[--C-:B------:R-:W-:Y:S01]  /*7db0*/  FFMA R15, R25, UR44, -R152.reuse ;  /* 0x0000002c190f7c23 */ /* 0x100fe20008000898 */
[----:B------:R-:W-:Y:S01]  /*7dc0*/  ISETP.GE.AND P3, PT, R2, R161, PT ;  /* 0x000000a10200720c */ /* 0x000fe20003f66270 */
[--C-:B------:R-:W-:Y:S01]  /*7dd0*/  FFMA R26, R28, UR44, -R152.reuse ;  /* 0x0000002c1c1a7c23 */ /* 0x100fe20008000898 */
[----:B------:R-:W-:Y:S01]  /*7de0*/  ISETP.GE.AND P4, PT, R2, R153, PT ;  /* 0x000000990200720c */ /* 0x000fe20003f86270 */
[--C-:B------:R-:W-:Y:S01]  /*7df0*/  FFMA R17, R29, UR44, -R152.reuse ;  /* 0x0000002c1d117c23 */ /* 0x100fe20008000898 */
[----:B------:R-:W-:Y:S01]  /*7e00*/  FSETP.GEU.AND P5, PT, R7, -126, PT ;  /* 0xc2fc00000700780b */ /* 0x000fe20003fae000 */
[--C-:B------:R-:W-:Y:S01]  /*7e10*/  FFMA R28, R32, UR44, -R152.reuse ;  /* 0x0000002c201c7c23 */ /* 0x100fe20008000898 */
[----:B------:R-:W-:Y:S01]  /*7e20*/  FMNMX R19, R35, R12, !PT ;  /* 0x0000000c23137209 */ /* 0x000fe20007800000 */
[--C-:B------:R-:W-:Y:S01]  /*7e30*/  FFMA R23, R37, UR44, -R152.reuse ;  /* 0x0000002c25177c23 */ /* 0x100fe20008000898 */
[----:B------:R-:W-:Y:S01]  /*7e40*/  FSEL R42, R42, -INF , P2 ;  /* 0xff8000002a2a7808 */ /* 0x000fe20001000000 */
[--C-:B------:R-:W-:Y:S01]  /*7e50*/  FFMA R32, R40, UR44, -R152.reuse ;  /* 0x0000002c28207c23 */ /* 0x100fe20008000898 */
[C---:B------:R-:W-:Y:S01]  /*7e60*/  ISETP.GE.AND P2, PT, R2.reuse, R165, PT ;  /* 0x000000a50200720c */ /* 0x040fe20003f46270 */
[--C-:B------:R-:W-:Y:S01]  /*7e70*/  FFMA R21, R41, UR44, -R152.reuse ;  /* 0x0000002c29157c23 */ /* 0x100fe20008000898 */
[----:B------:R-:W-:Y:S01]  /*7e80*/  FSEL R79, R79, -INF , P6 ;  /* 0xff8000004f4f7808 */ /* 0x000fe20003000000 */
[--C-:B------:R-:W-:Y:S01]  /*7e90*/  FFMA R37, R45, UR44, -R152.reuse ;  /* 0x0000002c2d257c23 */ /* 0x100fe20008000898 */
[----:B------:R-:W-:Y:S01]  /*7ea0*/  FSEL R47, R47, -INF , P3 ;  /* 0xff8000002f2f7808 */ /* 0x000fe20001800000 */
[--C-:B------:R-:W-:Y:S01]  /*7eb0*/  FFMA R45, R53, UR44, -R152.reuse ;  /* 0x0000002c352d7c23 */ /* 0x100fe20008000898 */
[----:B------:R-:W-:Y:S01]  /*7ec0*/  FSETP.GEU.AND P6, PT, R15, -126, PT ;  /* 0xc2fc00000f00780b */ /* 0x000fe20003fce000 */
[----:B------:R-:W-:Y:S01]  /*7ed0*/  @!P5 FMUL R7, R7, 0.5 ;  /* 0x3f0000000707d820 */ /* 0x000fe20000400000 */
[----:B------:R-:W-:Y:S01]  /*7ee0*/  FSEL R39, R39, -INF , P4 ;  /* 0xff80000027277808 */ /* 0x000fe20002000000 */
[--C-:B------:R-:W-:Y:S01]  /*7ef0*/  FFMA R41, R49, UR44, -R152.reuse ;  /* 0x0000002c31297c23 */ /* 0x100fe20008000898 */
[----:B------:R-:W-:Y:S01]  /*7f00*/  ISETP.GE.AND P3, PT, R2, R171, PT ;  /* 0x000000ab0200720c */ /* 0x000fe20003f66270 */
[----:B------:R-:W1:Y:S01]  /*7f10*/  MUFU.EX2 R24, R7 ;  /* 0x0000000700187308 */ /* 0x000e620000000800 */
[----:B------:R-:W-:Y:S01]  /*7f20*/  FMNMX R12, R38, R19, !PT ;  /* 0x00000013260c7209 */ /* 0x000fe20007800000 */
[--C-:B------:R-:W-:Y:S01]  /*7f30*/  FFMA R49, R56, UR44, -R152.reuse ;  /* 0x0000002c38317c23 */ /* 0x100fe20008000898 */
[----:B------:R-:W-:Y:S01]  /*7f40*/  ISETP.GE.AND P4, PT, R2, R163, PT ;  /* 0x000000a30200720c */ /* 0x000fe20003f86270 */
[--C-:B------:R-:W-:Y:S01]  /*7f50*/  FFMA R40, R57, UR44, -R152.reuse ;  /* 0x0000002c39287c23 */ /* 0x100fe20008000898 */
[----:B------:R-:W-:Y:S01]  /*7f60*/  FSEL R51, R51, -INF , P2 ;  /* 0xff80000033337808 */ /* 0x000fe20001000000 */
[--C-:B------:R-:W-:Y:S01]  /*7f70*/  FFMA R57, R64, UR44, -R152.reuse ;  /* 0x0000002c40397c23 */ /* 0x100fe20008000898 */
[----:B------:R-:W-:Y:S01]  /*7f80*/  ISETP.GE.AND P2, PT, R2, R175, PT ;  /* 0x000000af0200720c */ /* 0x000fe20003f46270 */
[----:B------:R-:W-:Y:S01]  /*7f90*/  @!P6 FMUL R15, R15, 0.5 ;  /* 0x3f0000000f0fe820 */ /* 0x000fe20000400000 */
[----:B------:R-:W-:Y:S01]  /*7fa0*/  FSEL R58, R58, -INF , P3 ;  /* 0xff8000003a3a7808 */ /* 0x000fe20001800000 */
[--C-:B------:R-:W-:Y:S01]  /*7fb0*/  FFMA R53, R60, UR44, -R152.reuse ;  /* 0x0000002c3c357c23 */ /* 0x100fe20008000898 */
[----:B------:R-:W-:Y:S01]  /*7fc0*/  FMNMX R19, R39, R12, !PT ;  /* 0x0000000c27137209 */ /* 0x000fe20007800000 */
[----:B------:R-:W-:Y:S01]  /*7fd0*/  FFMA R85, R85, UR44, -R152 ;  /* 0x0000002c55557c23 */ /* 0x000fe20008000898 */
[----:B------:R-:W-:Y:S01]  /*7fe0*/  ISETP.GE.AND P3, PT, R2, R181, PT ;  /* 0x000000b50200720c */ /* 0x000fe20003f66270 */
[----:B------:R-:W2:Y:S01]  /*7ff0*/  MUFU.EX2 R15, R15 ;  /* 0x0000000f000f7308 */ /* 0x000ea20000000800 */
[----:B------:R-:W-:Y:S01]  /*8000*/  FSEL R50, R50, -INF , P4 ;  /* 0xff80000032327808 */ /* 0x000fe20002000000 */
[----:B------:R-:W-:Y:S01]  /*8010*/  FMUL R13, R13, UR44 ;  /* 0x0000002c0d0d7c20 */ /* 0x000fe20008400000 */
[----:B------:R-:W-:Y:S01]  /*8020*/  ISETP.GE.AND P4, PT, R2, R173, PT ;  /* 0x000000ad0200720c */ /* 0x000fe20003f86270 */
[----:B-1----:R-:W-:Y:S01]  /*8030*/  @!P5 FMUL R24, R24, R24 ;  /* 0x000000181818d220 */ /* 0x002fe20000400000 */
[----:B------:R-:W-:-:S02]  /*8040*/  FSEL R62, R62, -INF , P2 ;  /* 0xff8000003e3e7808 */ /* 0x000fc40001000000 */
[----:B------:R-:W-:Y:S02]  /*8050*/  ISETP.GE.AND P2, PT, R2, R185, PT ;  /* 0x000000b90200720c */ /* 0x000fe40003f46270 */
[----:B------:R-:W-:Y:S01]  /*8060*/  FMNMX R12, R42, R19, !PT ;  /* 0x000000132a0c7209 */ /* 0x000fe20007800000 */
[----:B------:R-:W-:Y:S01]  /*8070*/  FFMA R19, R33, UR44, -R152 ;  /* 0x0000002c21137c23 */ /* 0x000fe20008000898 */
[----:B------:R-:W-:Y:S02]  /*8080*/  FSEL R67, R67, -INF , P3 ;  /* 0xff80000043437808 */ /* 0x000fe40001800000 */
[C---:B------:R-:W-:Y:S02]  /*8090*/  ISETP.GE.AND P3, PT, R2.reuse, R189, PT ;  /* 0x000000bd0200720c */ /* 0x040fe40003f66270 */
[----:B------:R-:W-:Y:S02]  /*80a0*/  FSEL R59, R59, -INF , P4 ;  /* 0xff8000003b3b7808 */ /* 0x000fe40002000000 */
[----:B------:R-:W-:Y:S01]  /*80b0*/  ISETP.GE.AND P4, PT, R2, R183, PT ;  /* 0x000000b70200720c */ /* 0x000fe20003f86270 */
[----:B--2---:R-:W-:Y:S01]  /*80c0*/  @!P6 FMUL R15, R15, R15 ;  /* 0x0000000f0f0fe220 */ /* 0x004fe20000400000 */
[----:B------:R-:W-:-:S02]  /*80d0*/  FSEL R71, R71, -INF , P2 ;  /* 0xff80000047477808 */ /* 0x000fc40001000000 */
[C---:B------:R-:W-:Y:S02]  /*80e0*/  ISETP.GE.AND P2, PT, R2.reuse, R195, PT ;  /* 0x000000c30200720c */ /* 0x040fe40003f46270 */
[----:B------:R-:W-:Y:S02]  /*80f0*/  FSEL R75, R75, -INF , P3 ;  /* 0xff8000004b4b7808 */ /* 0x000fe40001800000 */
[----:B------:R-:W-:Y:S02]  /*8100*/  FSETP.GEU.AND P5, PT, R19, -126, PT ;  /* 0xc2fc00001300780b */ /* 0x000fe40003fae000 */
[----:B------:R-:W-:Y:S02]  /*8110*/  ISETP.GE.AND P3, PT, R2, R197, PT ;  /* 0x000000c50200720c */ /* 0x000fe40003f66270 */
[----:B------:R-:W-:Y:S02]  /*8120*/  FSEL R70, R70, -INF , P4 ;  /* 0xff80000046467808 */ /* 0x000fe40002000000 */
[----:B------:R-:W-:-:S02]  /*8130*/  ISETP.GE.AND P4, PT, R2, R191, PT ;  /* 0x000000bf0200720c */ /* 0x000fc40003f86270 */
[----:B------:R-:W-:Y:S02]  /*8140*/  FSEL R82, R82, -INF , P2 ;  /* 0xff80000052527808 */ /* 0x000fe40001000000 */
[----:B------:R-:W-:Y:S02]  /*8150*/  FSETP.GEU.AND P2, PT, R26, -126, PT ;  /* 0xc2fc00001a00780b */ /* 0x000fe40003f4e000 */
[----:B------:R-:W-:Y:S01]  /*8160*/  FSEL R83, R83, -INF , P3 ;  /* 0xff80000053537808 */ /* 0x000fe20001800000 */
[----:B------:R-:W-:Y:S01]  /*8170*/  @!P5 FMUL R19, R19, 0.5 ;  /* 0x3f0000001313d820 */ /* 0x000fe20000400000 */
[----:B------:R-:W-:Y:S02]  /*8180*/  FSETP.GEU.AND P3, PT, R17, -126, PT ;  /* 0xc2fc00001100780b */ /* 0x000fe40003f6e000 */
[----:B------:R-:W-:Y:S02]  /*8190*/  FSEL R78, R78, -INF , P4 ;  /* 0xff8000004e4e7808 */ /* 0x000fe40002000000 */
[----:B------:R-:W-:Y:S01]  /*81a0*/  FMNMX R7, R43, R12, !PT ;  /* 0x0000000c2b077209 */ /* 0x000fe20007800000 */
[--C-:B------:R-:W-:Y:S01]  /*81b0*/  FFMA R12, R36, UR44, -R152.reuse ;  /* 0x0000002c240c7c23 */ /* 0x100fe20008000898 */
[----:B------:R-:W-:Y:S01]  /*81c0*/  ISETP.GE.AND P4, PT, R2, R199, PT ;  /* 0x000000c70200720c */ /* 0x000fe20003f86270 */
[----:B------:R-:W1:Y:S01]  /*81d0*/  MUFU.EX2 R19, R19 ;  /* 0x0000001300137308 */ /* 0x000e620000000800 */
[----:B------:R-:W-:Y:S01]  /*81e0*/  FMNMX R14, R46, R7, !PT ;  /* 0x000000072e0e7209 */ /* 0x000fe20007800000 */
[----:B------:R-:W-:Y:S01]  /*81f0*/  @!P2 FMUL R26, R26, 0.5 ;  /* 0x3f0000001a1aa820 */ /* 0x000fe20000400000 */
[----:B------:R-:W-:Y:S01]  /*8200*/  FSEL R86, R86, -INF , P4 ;  /* 0xff80000056567808 */ /* 0x000fe20002000000 */
[--C-:B------:R-:W-:Y:S01]  /*8210*/  FFMA R36, R48, UR44, -R152.reuse ;  /* 0x0000002c30247c23 */ /* 0x100fe20008000898 */
[----:B------:R-:W-:Y:S01]  /*8220*/  ISETP.GE.AND P4, PT, R2, R201, PT ;  /* 0x000000c90200720c */ /* 0x000fe20003f86270 */
[----:B------:R-:W-:Y:S01]  /*8230*/  @!P3 FMUL R17, R17, 0.5 ;  /* 0x3f0000001111b820 */ /* 0x000fe20000400000 */
[----:B------:R-:W-:Y:S01]  /*8240*/  FMNMX R7, R47, R14, !PT ;  /* 0x0000000e2f077209 */ /* 0x000fe20007800000 */
[----:B------:R-:W2:Y:S01]  /*8250*/  MUFU.EX2 R26, R26 ;  /* 0x0000001a001a7308 */ /* 0x000ea20000000800 */
[----:B------:R-:W-:Y:S01]  /*8260*/  FSEL R87, R87, -INF , P4 ;  /* 0xff80000057577808 */ /* 0x000fe20002000000 */
[--C-:B------:R-:W-:Y:S01]  /*8270*/  FFMA R48, R73, UR44, -R152.reuse ;  /* 0x0000002c49307c23 */ /* 0x100fe20008000898 */
[----:B------:R-:W-:Y:S01]  /*8280*/  FSETP.GEU.AND P4, PT, R28, -126, PT ;  /* 0xc2fc00001c00780b */ /* 0x000fe20003f8e000 */
[----:B------:R-:W-:Y:S01]  /*8290*/  FFMA R73, R80, UR44, -R152 ;  /* 0x0000002c50497c23 */ /* 0x000fe20008000898 */
[----:B------:R-:W-:-:S02]  /*82a0*/  FMNMX R14, R50, R7, !PT ;  /* 0x00000007320e7209 */ /* 0x000fc40007800000 */
[----:B------:R-:W-:Y:S01]  /*82b0*/  FSETP.GEU.AND P6, PT, R12, -126, PT ;  /* 0xc2fc00000c00780b */ /* 0x000fe20003fce000 */
[----:B------:R-:W3:Y:S01]  /*82c0*/  MUFU.EX2 R17, R17 ;  /* 0x0000001100117308 */ /* 0x000ee20000000800 */
[----:B------:R-:W-:Y:S01]  /*82d0*/  FMNMX R7, R51, R14, !PT ;  /* 0x0000000e33077209 */ /* 0x000fe20007800000 */
[----:B-1----:R-:W-:-:S03]  /*82e0*/  @!P5 FMUL R19, R19, R19 ;  /* 0x000000131313d220 */ /* 0x002fc60000400000 */
[----:B------:R-:W-:-:S03]  /*82f0*/  FMNMX R14, R54, R7, !PT ;  /* 0x00000007360e7209 */ /* 0x000fc60007800000 */
[----:B------:R-:W-:Y:S01]  /*8300*/  @!P4 FMUL R28, R28, 0.5 ;  /* 0x3f0000001c1cc820 */ /* 0x000fe20000400000 */
[----:B------:R-:W-:Y:S01]  /*8310*/  FMNMX R7, R55, R14, !PT ;  /* 0x0000000e37077209 */ /* 0x000fe20007800000 */
[--C-:B------:R-:W-:Y:S01]  /*8320*/  FFMA R14, R44, UR44, -R152.reuse ;  /* 0x0000002c2c0e7c23 */ /* 0x100fe20008000898 */
[----:B--2---:R-:W-:Y:S01]  /*8330*/  @!P2 FMUL R26, R26, R26 ;  /* 0x0000001a1a1aa220 */ /* 0x004fe20000400000 */
[----:B------:R-:W-:Y:S01]  /*8340*/  @!P6 FMUL R12, R12, 0.5 ;  /* 0x3f0000000c0ce820 */ /* 0x000fe20000400000 */
[----:B------:R-:W-:Y:S01]  /*8350*/  FSETP.GEU.AND P2, PT, R23, -126, PT ;  /* 0xc2fc00001700780b */ /* 0x000fe20003f4e000 */
[----:B------:R-:W1:Y:S01]  /*8360*/  MUFU.EX2 R28, R28 ;  /* 0x0000001c001c7308 */ /* 0x000e620000000800 */
[----:B------:R-:W-:Y:S01]  /*8370*/  FSETP.GEU.AND P5, PT, R14, -126, PT ;  /* 0xc2fc00000e00780b */ /* 0x000fe20003fae000 */
[--C-:B------:R-:W-:Y:S01]  /*8380*/  FFMA R44, R65, UR44, -R152.reuse ;  /* 0x0000002c412c7c23 */ /* 0x100fe20008000898 */
[----:B---3--:R-:W-:Y:S01]  /*8390*/  @!P3 FMUL R17, R17, R17 ;  /* 0x000000111111b220 */ /* 0x008fe20000400000 */
[----:B------:R-:W-:Y:S01]  /*83a0*/  FSETP.GEU.AND P3, PT, R32, -126, PT ;  /* 0xc2fc00002000780b */ /* 0x000fe20003f6e000 */
[----:B------:R-:W-:Y:S01]  /*83b0*/  FFMA R65, R72, UR44, -R152 ;  /* 0x0000002c48417c23 */ /* 0x000fe20008000898 */
[----:B------:R-:W-:-:S02]  /*83c0*/  FMNMX R16, R58, R7, !PT ;  /* 0x000000073a107209 */ /* 0x000fc40007800000 */
[----:B------:R-:W2:Y:S02]  /*83d0*/  MUFU.EX2 R12, R12 ;  /* 0x0000000c000c7308 */ /* 0x000ea40000000800 */
[----:B------:R-:W-:Y:S02]  /*83e0*/  FMNMX R7, R59, R16, !PT ;  /* 0x000000103b077209 */ /* 0x000fe40007800000 */
[----:B------:R-:W-:Y:S02]  /*83f0*/  @!P2 FMUL R23, R23, 0.5 ;  /* 0x3f0000001717a820 */ /* 0x000fe40000400000 */
[----:B------:R-:W-:Y:S01]  /*8400*/  @!P5 FMUL R14, R14, 0.5 ;  /* 0x3f0000000e0ed820 */ /* 0x000fe20000400000 */
[----:B------:R-:W-:Y:S01]  /*8410*/  FMNMX R16, R62, R7, !PT ;  /* 0x000000073e107209 */ /* 0x000fe20007800000 */
[----:B-1----:R-:W-:Y:S01]  /*8420*/  @!P4 FMUL R28, R28, R28 ;  /* 0x0000001c1c1cc220 */ /* 0x002fe20000400000 */
[----:B------:R-:W-:Y:S01]  /*8430*/  FSETP.GEU.AND P4, PT, R21, -126, PT ;  /* 0xc2fc00001500780b */ /* 0x000fe20003f8e000 */
[----:B------:R-:W-:-:S02]  /*8440*/  @!P3 FMUL R32, R32, 0.5 ;  /* 0x3f0000002020b820 */ /* 0x000fc40000400000 */
[----:B------:R-:W1:Y:S01]  /*8450*/  MUFU.EX2 R14, R14 ;  /* 0x0000000e000e7308 */ /* 0x000e620000000800 */
[----:B------:R-:W-:Y:S01]  /*8460*/  FMNMX R7, R63, R16, !PT ;  /* 0x000000103f077209 */ /* 0x000fe20007800000 */
[----:B--2---:R-:W-:Y:S01]  /*8470*/  @!P6 FMUL R12, R12, R12 ;  /* 0x0000000c0c0ce220 */ /* 0x004fe20000400000 */
[----:B------:R-:W-:-:S05]  /*8480*/  FSETP.GEU.AND P6, PT, R37, -126, PT ;  /* 0xc2fc00002500780b */ /* 0x000fca0003fce000 */
[----:B------:R-:W2:Y:S01]  /*8490*/  MUFU.EX2 R23, R23 ;  /* 0x0000001700177308 */ /* 0x000ea20000000800 */
[----:B------:R-:W-:Y:S01]  /*84a0*/  FMNMX R16, R66, R7, !PT ;  /* 0x0000000742107209 */ /* 0x000fe20007800000 */
[----:B------:R-:W-:-:S03]  /*84b0*/  @!P4 FMUL R21, R21, 0.5 ;  /* 0x3f0000001515c820 */ /* 0x000fc60000400000 */
[----:B------:R-:W-:Y:S01]  /*84c0*/  FMNMX R7, R67, R16, !PT ;  /* 0x0000001043077209 */ /* 0x000fe20007800000 */
[----:B------:R-:W-:Y:S02]  /*84d0*/  FFMA R16, R52, UR44, -R152 ;  /* 0x0000002c34107c23 */ /* 0x000fe40008000898 */
[----:B------:R-:W3:Y:S01]  /*84e0*/  MUFU.EX2 R32, R32 ;  /* 0x0000002000207308 */ /* 0x000ee20000000800 */
[----:B-1----:R-:W-:Y:S01]  /*84f0*/  @!P5 FMUL R14, R14, R14 ;  /* 0x0000000e0e0ed220 */ /* 0x002fe20000400000 */
[----:B------:R-:W-:Y:S01]  /*8500*/  FSETP.GEU.AND P5, PT, R45, -126, PT ;  /* 0xc2fc00002d00780b */ /* 0x000fe20003fae000 */
[----:B------:R-:W-:Y:S01]  /*8510*/  @!P6 FMUL R37, R37, 0.5 ;  /* 0x3f0000002525e820 */ /* 0x000fe20000400000 */
[----:B------:R-:W-:-:S04]  /*8520*/  FMNMX R18, R70, R7, !PT ;  /* 0x0000000746127209 */ /* 0x000fc80007800000 */
        /* <DEDUP_REMOVED lines=21> */
[----:B------:R-:W-:Y:S01]  /*8680*/  FMNMX R7, R79, R18, !PT ;  /* 0x000000124f077209 */ /* 0x000fe20007800000 */
[----:B---3--:R-:W-:Y:S01]  /*8690*/  @!P5 FMUL R45, R45, R45 ;  /* 0x0000002d2d2dd220 */ /* 0x008fe20000400000 */
[----:B------:R-:W-:Y:S02]  /*86a0*/  FSETP.GEU.AND P5, PT, R57, -126, PT ;  /* 0xc2fc00003900780b */ /* 0x000fe40003fae000 */
[----:B------:R-:W-:Y:S02]  /*86b0*/  FMNMX R18, R82, R7, !PT ;  /* 0x0000000752127209 */ /* 0x000fe40007800000 */
[----:B------:R-:W-:Y:S01]  /*86c0*/  @!P6 FMUL R49, R49, 0.5 ;  /* 0x3f0000003131e820 */ /* 0x000fe20000400000 */
[----:B------:R-:W3:Y:S01]  /*86d0*/  MUFU.EX2 R16, R16 ;  /* 0x0000001000107308 */ /* 0x000ee20000000800 */
[----:B------:R-:W-:Y:S01]  /*86e0*/  FMNMX R7, R83, R18, !PT ;  /* 0x0000001253077209 */ /* 0x000fe20007800000 */
[----:B-1----:R-:W-:Y:S01]  /*86f0*/  @!P2 FMUL R36, R36, R36 ;  /* 0x000000242424a220 */ /* 0x002fe20000400000 */
[----:B------:R-:W-:Y:S01]  /*8700*/  FSETP.GEU.AND P2, PT, R40, -126, PT ;  /* 0xc2fc00002800780b */ /* 0x000fe20003f4e000 */
[--C-:B------:R-:W-:Y:S01]  /*8710*/  FFMA R18, R61, UR44, -R152.reuse ;  /* 0x0000002c3d127c23 */ /* 0x100fe20008000898 */
[----:B------:R-:W-:Y:S01]  /*8720*/  FMNMX R20, R86, R7, !PT ;  /* 0x0000000756147209 */ /* 0x000fe20007800000 */
[----:B------:R-:W-:-:S02]  /*8730*/  FFMA R61, R68, UR44, -R152 ;  /* 0x0000002c443d7c23 */ /* 0x000fc40008000898 */
[----:B------:R-:W1:Y:S01]  /*8740*/  MUFU.EX2 R49, R49 ;  /* 0x0000003100317308 */ /* 0x000e620000000800 */
[----:B--2---:R-:W-:Y:S01]  /*8750*/  @!P3 FMUL R41, R41, R41 ;  /* 0x000000292929b220 */ /* 0x004fe20000400000 */
[----:B------:R-:W-:Y:S01]  /*8760*/  FSETP.GEU.AND P3, PT, R53, -126, PT ;  /* 0xc2fc00003500780b */ /* 0x000fe20003f6e000 */
[----:B------:R-:W-:Y:S01]  /*8770*/  @!P5 FMUL R57, R57, 0.5 ;  /* 0x3f0000003939d820 */ /* 0x000fe20000400000 */
[----:B------:R-:W-:Y:S01]  /*8780*/  FMNMX R7, R87, R20, !PT ;  /* 0x0000001457077209 */ /* 0x000fe20007800000 */
[--C-:B------:R-:W-:Y:S01]  /*8790*/  FFMA R20, R69, UR44, -R152.reuse ;  /* 0x0000002c45147c23 */ /* 0x100fe20008000898 */
[----:B------:R-:W-:Y:S02]  /*87a0*/  FFMA R69, R76, UR44, -R152 ;  /* 0x0000002c4c457c23 */ /* 0x000fe40008000898 */
[----:B------:R-:W-:Y:S01]  /*87b0*/  @!P2 FMUL R40, R40, 0.5 ;  /* 0x3f0000002828a820 */ /* 0x000fe20000400000 */
[----:B------:R-:W2:Y:S01]  /*87c0*/  SHFL.BFLY PT, R52, R7, 0x1, 0x1f ;  /* 0x0c201f0007347f89 */ /* 0x000ea200000e0000 */
[----:B---3--:R-:W-:Y:S01]  /*87d0*/  @!P4 FMUL R16, R16, R16 ;  /* 0x000000101010c220 */ /* 0x008fe20000400000 */
[----:B------:R-:W-:Y:S01]  /*87e0*/  FSETP.GEU.AND P4, PT, R18, -126, PT ;  /* 0xc2fc00001200780b */ /* 0x000fe20003f8e000 */
[----:B------:R-:W3:Y:S03]  /*87f0*/  MUFU.EX2 R57, R57 ;  /* 0x0000003900397308 */ /* 0x000ee60000000800 */
[----:B------:R-:W-:Y:S01]  /*8800*/  @!P3 FMUL R53, R53, 0.5 ;  /* 0x3f0000003535b820 */ /* 0x000fe20000400000 */
[----:B-1----:R-:W-:Y:S01]  /*8810*/  @!P6 FMUL R49, R49, R49 ;  /* 0x000000313131e220 */ /* 0x002fe20000400000 */
[----:B------:R-:W-:-:S03]  /*8820*/  FSETP.GEU.AND P6, PT, R44, -126, PT ;  /* 0xc2fc00002c00780b */ /* 0x000fc60003fce000 */
[----:B------:R-:W1:Y:S04]  /*8830*/  MUFU.EX2 R40, R40 ;  /* 0x0000002800287308 */ /* 0x000e680000000800 */
[----:B------:R-:W-:-:S04]  /*8840*/  @!P4 FMUL R18, R18, 0.5 ;  /* 0x3f0000001212c820 */ /* 0x000fc80000400000 */
[----:B------:R-:W4:Y:S01]  /*8850*/  MUFU.EX2 R53, R53 ;  /* 0x0000003500357308 */ /* 0x000f220000000800 */
[----:B---3--:R-:W-:Y:S01]  /*8860*/  @!P5 FMUL R57, R57, R57 ;  /* 0x000000393939d220 */ /* 0x008fe20000400000 */
[----:B------:R-:W-:Y:S01]  /*8870*/  FSETP.GEU.AND P5, PT, R48, -126, PT ;  /* 0xc2fc00003000780b */ /* 0x000fe20003fae000 */
[----:B------:R-:W-:Y:S01]  /*8880*/  @!P6 FMUL R44, R44, 0.5 ;  /* 0x3f0000002c2ce820 */ /* 0x000fe20000400000 */
[----:B--2---:R-:W-:Y:S01]  /*8890*/  FMNMX R7, R7, R52, !PT ;  /* 0x0000003407077209 */ /* 0x004fe20007800000 */
[--C-:B------:R-:W-:Y:S01]  /*88a0*/  FFMA R52, R77, UR44, -R152.reuse ;  /* 0x0000002c4d347c23 */ /* 0x100fe20008000898 */
[----:B------:R-:W-:Y:S02]  /*88b0*/  FFMA R77, R84, UR44, -R152 ;  /* 0x0000002c544d7c23 */ /* 0x000fe40008000898 */
[----:B------:R-:W2:Y:S01]  /*88c0*/  MUFU.EX2 R18, R18 ;  /* 0x0000001200127308 */ /* 0x000ea20000000800 */
[----:B-1----:R-:W-:Y:S01]  /*88d0*/  @!P2 FMUL R40, R40, R40 ;  /* 0x000000282828a220 */ /* 0x002fe20000400000 */
[----:B------:R-:W-:Y:S01]  /*88e0*/  FSETP.GEU.AND P2, PT, R61, -126, PT ;  /* 0xc2fc00003d00780b */ /* 0x000fe20003f4e000 */
[----:B------:R-:W1:Y:S04]  /*88f0*/  SHFL.BFLY PT, R56, R7, 0x2, 0x1f ;  /* 0x0c401f0007387f89 */ /* 0x000e6800000e0000 */
[----:B------:R-:W-:Y:S01]  /*8900*/  @!P5 FMUL R48, R48, 0.5 ;  /* 0x3f0000003030d820 */ /* 0x000fe20000400000 */
[----:B------:R-:W3:Y:S01]  /*8910*/  MUFU.EX2 R44, R44 ;  /* 0x0000002c002c7308 */ /* 0x000ee20000000800 */
[----:B----4-:R-:W-:Y:S01]  /*8920*/  @!P3 FMUL R53, R53, R53 ;  /* 0x000000353535b220 */ /* 0x010fe20000400000 */
[----:B------:R-:W-:-:S05]  /*8930*/  FSETP.GEU.AND P3, PT, R20, -126, PT ;  /* 0xc2fc00001400780b */ /* 0x000fca0003f6e000 */
[----:B------:R-:W-:Y:S01]  /*8940*/  @!P2 FMUL R61, R61, 0.5 ;  /* 0x3f0000003d3da820 */ /* 0x000fe20000400000 */
[----:B------:R-:W4:Y:S01]  /*8950*/  MUFU.EX2 R48, R48 ;  /* 0x0000003000307308 */ /* 0x000f220000000800 */
[----:B--2---:R-:W-:Y:S01]  /*8960*/  @!P4 FMUL R18, R18, R18 ;  /* 0x000000121212c220 */ /* 0x004fe20000400000 */
[----:B------:R-:W-:-:S05]  /*8970*/  FSETP.GEU.AND P4, PT, R65, -126, PT ;  /* 0xc2fc00004100780b */ /* 0x000fca0003f8e000 */
[----:B------:R-:W-:Y:S01]  /*8980*/  @!P3 FMUL R20, R20, 0.5 ;  /* 0x3f0000001414b820 */ /* 0x000fe20000400000 */
[----:B------:R-:W2:Y:S01]  /*8990*/  MUFU.EX2 R61, R61 ;  /* 0x0000003d003d7308 */ /* 0x000ea20000000800 */
[----:B---3--:R-:W-:Y:S01]  /*89a0*/  @!P6 FMUL R44, R44, R44 ;  /* 0x0000002c2c2ce220 */ /* 0x008fe20000400000 */
[----:B------:R-:W-:Y:S02]  /*89b0*/  FSETP.GEU.AND P6, PT, R69, -126, PT ;  /* 0xc2fc00004500780b */ /* 0x000fe40003fce000 */
[----:B-1----:R-:W-:Y:S01]  /*89c0*/  FMNMX R7, R7, R56, !PT ;  /* 0x0000003807077209 */ /* 0x002fe20007800000 */
[----:B------:R-:W-:Y:S02]  /*89d0*/  FFMA R56, R81, UR44, -R152 ;  /* 0x0000002c51387c23 */ /* 0x000fe40008000898 */
[----:B------:R-:W-:Y:S01]  /*89e0*/  @!P4 FMUL R65, R65, 0.5 ;  /* 0x3f0000004141c820 */ /* 0x000fe20000400000 */
[----:B------:R-:W1:Y:S01]  /*89f0*/  MUFU.EX2 R20, R20 ;  /* 0x0000001400147308 */ /* 0x000e620000000800 */
[----:B----4-:R-:W-:Y:S01]  /*8a00*/  @!P5 FMUL R48, R48, R48 ;  /* 0x000000303030d220 */ /* 0x010fe20000400000 */
        /* <DEDUP_REMOVED lines=12> */
[----:B------:R-:W-:-:S04]  /*8ad0*/  FSETP.NEU.AND P4, PT, R7, -INF , PT ;  /* 0xff8000000700780b */ /* 0x000fc80003f8d000 */
[----:B------:R-:W-:Y:S01]  /*8ae0*/  FSEL R72, R7, RZ, P4 ;  /* 0x000000ff07487208 */ /* 0x000fe20002000000 */
[----:B------:R-:W-:Y:S01]  /*8af0*/  @!P3 FMUL R73, R73, 0.5 ;  /* 0x3f0000004949b820 */ /* 0x000fe20000400000 */
[----:B------:R-:W3:Y:S01]  /*8b00*/  MUFU.EX2 R52, R52 ;  /* 0x0000003400347308 */ /* 0x000ee20000000800 */
[----:B--2---:R-:W-:Y:S01]  /*8b10*/  @!P6 FMUL R69, R69, R69 ;  /* 0x000000454545e220 */ /* 0x004fe20000400000 */
[----:B------:R-:W-:Y:S01]  /*8b20*/  FSETP.GEU.AND P6, PT, R85, -126, PT ;  /* 0xc2fc00005500780b */ /* 0x000fe20003fce000 */
[C---:B------:R-:W-:Y:S01]  /*8b30*/  FMUL R76, R72.reuse, UR44 ;  /* 0x0000002c484c7c20 */ /* 0x040fe20008400000 */
[----:B------:R-:W-:Y:S01]  /*8b40*/  FSETP.GEU.AND P4, PT, R77, -126, PT ;  /* 0xc2fc00004d00780b */ /* 0x000fe20003f8e000 */
[----:B------:R-:W-:Y:S01]  /*8b50*/  FADD R84, -R72, R11 ;  /* 0x0000000b48547221 */ /* 0x000fe20000000100 */
[----:B------:R-:W-:Y:S01]  /*8b60*/  FADD R11, R24, R49 ;  /* 0x00000031180b7221 */ /* 0x000fe20000000000 */
[--C-:B------:R-:W-:Y:S01]  /*8b70*/  FFMA R60, R27, UR44, -R76.reuse ;  /* 0x0000002c1b3c7c23 */ /* 0x100fe2000800084c */
[----:B------:R-:W2:Y:S01]  /*8b80*/  MUFU.EX2 R73, R73 ;  /* 0x0000004900497308 */ /* 0x000ea20000000800 */
[--C-:B------:R-:W-:Y:S01]  /*8b90*/  FFMA R27, R30, UR44, -R76.reuse ;  /* 0x0000002c1e1b7c23 */ /* 0x100fe2000800084c */
[--C-:B------:R-:W-:Y:S01]  /*8ba0*/  FFMA R25, R22, UR44, -R76.reuse ;  /* 0x0000002c16197c23 */ /* 0x100fe2000800084c */
[----:B-1----:R-:W-:Y:S01]  /*8bb0*/  @!P5 FMUL R56, R56, R56 ;  /* 0x000000383838d220 */ /* 0x002fe20000400000 */
[--C-:B------:R-:W-:Y:S01]  /*8bc0*/  FFMA R29, R34, UR44, -R76.reuse ;  /* 0x0000002c221d7c23 */ /* 0x100fe2000800084c */
[--C-:B------:R-:W-:Y:S01]  /*8bd0*/  FFMA R31, R31, UR44, -R76.reuse ;  /* 0x0000002c1f1f7c23 */ /* 0x100fe2000800084c */
[----:B------:R-:W-:Y:S01]  /*8be0*/  FSETP.GEU.AND P5, PT, R27, -126, PT ;  /* 0xc2fc00001b00780b */ /* 0x000fe20003fae000 */
[----:B------:R-:W-:Y:S01]  /*8bf0*/  @!P6 FMUL R85, R85, 0.5 ;  /* 0x3f0000005555e820 */ /* 0x000fe20000400000 */
[--C-:B------:R-:W-:Y:S01]  /*8c00*/  FFMA R39, R39, UR44, -R76.reuse ;  /* 0x0000002c27277c23 */ /* 0x100fe2000800084c */
[----:B---3--:R-:W-:Y:S01]  /*8c10*/  @!P2 FMUL R52, R52, R52 ;  /* 0x000000343434a220 */ /* 0x008fe20000400000 */
[----:B------:R-:W-:Y:S01]  /*8c20*/  FSETP.GEU.AND P2, PT, R25, -126, PT ;  /* 0xc2fc00001900780b */ /* 0x000fe20003f4e000 */
[----:B------:R-:W1:Y:S01]  /*8c30*/  MUFU.EX2 R22, R85 ;  /* 0x0000005500167308 */ /* 0x000e620000000800 */
[----:B------:R-:W-:Y:S01]  /*8c40*/  @!P4 FMUL R77, R77, 0.5 ;  /* 0x3f0000004d4dc820 */ /* 0x000fe20000400000 */
[--C-:B------:R-:W-:Y:S01]  /*8c50*/  FFMA R35, R35, UR44, -R76.reuse ;  /* 0x0000002c23237c23 */ /* 0x100fe2000800084c */
[--C-:B------:R-:W-:Y:S01]  /*8c60*/  FFMA R30, R38, UR44, -R76.reuse ;  /* 0x0000002c261e7c23 */ /* 0x100fe2000800084c */
[--C-:B------:R-:W-:Y:S01]  /*8c70*/  FFMA R43, R43, UR44, -R76.reuse ;  /* 0x0000002c2b2b7c23 */ /* 0x100fe2000800084c */
[--C-:B------:R-:W-:Y:S01]  /*8c80*/  FFMA R33, R42, UR44, -R76.reuse ;  /* 0x0000002c2a217c23 */ /* 0x100fe2000800084c */
[----:B--2---:R-:W-:Y:S01]  /*8c90*/  @!P3 FMUL R73, R73, R73 ;  /* 0x000000494949b220 */ /* 0x004fe20000400000 */
[----:B------:R-:W-:Y:S01]  /*8ca0*/  FSETP.GEU.AND P3, PT, R60, -126, PT ;  /* 0xc2fc00003c00780b */ /* 0x000fe20003f6e000 */
[----:B------:R-:W-:Y:S01]  /*8cb0*/  @!P5 FMUL R27, R27, 0.5 ;  /* 0x3f0000001b1bd820 */ /* 0x000fe20000400000 */
[----:B------:R-:W2:Y:S01]  /*8cc0*/  MUFU.EX2 R77, R77 ;  /* 0x0000004d004d7308 */ /* 0x000ea20000000800 */
[--C-:B------:R-:W-:Y:S01]  /*8cd0*/  FFMA R47, R47, UR44, -R76.reuse ;  /* 0x0000002c2f2f7c23 */ /* 0x100fe2000800084c */
[--C-:B------:R-:W-:Y:S01]  /*8ce0*/  FFMA R51, R51, UR44, -R76.reuse ;  /* 0x0000002c33337c23 */ /* 0x100fe2000800084c */
[----:B------:R-:W-:Y:S01]  /*8cf0*/  @!P2 FMUL R25, R25, 0.5 ;  /* 0x3f0000001919a820 */ /* 0x000fe20000400000 */
[--C-:B------:R-:W-:Y:S01]  /*8d00*/  FFMA R55, R55, UR44, -R76.reuse ;  /* 0x0000002c37377c23 */ /* 0x100fe2000800084c */
[--C-:B------:R-:W-:Y:S01]  /*8d10*/  FFMA R64, R62, UR44, -R76.reuse ;  /* 0x0000002c3e407c23 */ /* 0x100fe2000800084c */
[--C-:B------:R-:W-:Y:S01]  /*8d20*/  FFMA R68, R70, UR44, -R76.reuse ;  /* 0x0000002c46447c23 */ /* 0x100fe2000800084c */
[--C-:B------:R-:W-:Y:S01]  /*8d30*/  FFMA R66, R66, UR44, -R76.reuse ;  /* 0x0000002c42427c23 */ /* 0x100fe2000800084c */
[----:B-1----:R-:W-:Y:S01]  /*8d40*/  @!P6 FMUL R22, R22, R22 ;  /* 0x000000161616e220 */ /* 0x002fe20000400000 */
[----:B------:R-:W1:Y:S01]  /*8d50*/  MUFU.EX2 R27, R27 ;  /* 0x0000001b001b7308 */ /* 0x000e620000000800 */
[----:B------:R-:W-:Y:S01]  /*8d60*/  FSETP.GEU.AND P6, PT, R29, -126, PT ;  /* 0xc2fc00001d00780b */ /* 0x000fe20003fce000 */
        /* <DEDUP_REMOVED lines=9> */
[--C-:B------:R-:W-:Y:S01]  /*8e00*/  FFMA R87, R87, UR44, -R76.reuse ;  /* 0x0000002c57577c23 */ /* 0x100fe2000800084c */
[----:B------:R-:W-:Y:S01]  /*8e10*/  FFMA R80, R79, UR44, -R76 ;  /* 0x0000002c4f507c23 */ /* 0x000fe2000800084c */
[----:B------:R-:W-:Y:S01]  /*8e20*/  FADD R72, R21, R48 ;  /* 0x0000003015487221 */ /* 0x000fe20000000000 */
[----:B------:R-:W-:Y:S01]  /*8e30*/  @!P6 FMUL R29, R29, 0.5 ;  /* 0x3f0000001d1de820 */ /* 0x000fe20000400000 */
[----:B------:R-:W-:Y:S01]  /*8e40*/  FADD R74, R41, R56 ;  /* 0x00000038294a7221 */ /* 0x000fe20000000000 */
[----:B------:R-:W2:Y:S01]  /*8e50*/  MUFU.EX2 R60, R60 ;  /* 0x0000003c003c7308 */ /* 0x000ea20000000800 */
[----:B-1----:R-:W-:Y:S01]  /*8e60*/  @!P5 FMUL R27, R27, R27 ;  /* 0x0000001b1b1bd220 */ /* 0x002fe20000400000 */
[----:B------:R-:W-:Y:S01]  /*8e70*/  FSETP.GEU.AND P5, PT, R39, -126, PT ;  /* 0xc2fc00002700780b */ /* 0x000fe20003fae000 */
[----:B------:R-:W-:Y:S01]  /*8e80*/  FMUL R84, R84, UR44 ;  /* 0x0000002c54547c20 */ /* 0x000fe20008400000 */
[----:B------:R-:W-:-:S02]  /*8e90*/  F2FP.BF16.F32.PACK_AB R24, R15, R24 ;  /* 0x000000180f18723e */ /* 0x000fc400000010ff */
[----:B------:R-:W-:Y:S01]  /*8ea0*/  F2FP.BF16.F32.PACK_AB R48, R48, R65 ;  /* 0x000000413030723e */ /* 0x000fe200000010ff */
        /* <DEDUP_REMOVED lines=13> */
[----:B------:R1:W5:Y:S01]  /*8f80*/  MUFU.EX2 R38, R35 ;  /* 0x0000002300267308 */ /* 0x0003620000000800 */
[----:B--2---:R-:W-:Y:S01]  /*8f90*/  FFMA R39, R50, UR44, -R76 ;  /* 0x0000002c32277c23 */ /* 0x004fe2000800084c */
[----:B---3--:R-:W-:Y:S01]  /*8fa0*/  @!P4 FMUL R34, R34, R34 ;  /* 0x000000222222c220 */ /* 0x008fe20000400000 */
[----:B------:R-:W-:-:S04]  /*8fb0*/  FSETP.GEU.AND P4, PT, R33, -126, PT ;  /* 0xc2fc00002100780b */ /* 0x000fc80003f8e000 */
[----:B------:R-:W-:Y:S01]  /*8fc0*/  @!P6 FMUL R43, R43, 0.5 ;  /* 0x3f0000002b2be820 */ /* 0x000fe20000400000 */
[----:B------:R2:W3:Y:S01]  /*8fd0*/  MUFU.EX2 R31, R30 ;  /* 0x0000001e001f7308 */ /* 0x0004e20000000800 */
[----:B-1----:R-:W-:Y:S01]  /*8fe0*/  FFMA R35, R46, UR44, -R76 ;  /* 0x0000002c2e237c23 */ /* 0x002fe2000800084c */
[----:B----4-:R-:W-:Y:S01]  /*8ff0*/  @!P5 FMUL R42, R42, R42 ;  /* 0x0000002a2a2ad220 */ /* 0x010fe20000400000 */
[----:B------:R-:W-:-:S05]  /*9000*/  FSETP.GEU.AND P5, PT, R39, -126, PT ;  /* 0xc2fc00002700780b */ /* 0x000fca0003fae000 */
[----:B------:R1:W4:Y:S01]  /*9010*/  MUFU.EX2 R46, R43 ;  /* 0x0000002b002e7308 */ /* 0x0003220000000800 */
[----:B-----5:R-:W-:Y:S01]  /*9020*/  @!P2 FMUL R38, R38, R38 ;  /* 0x000000262626a220 */ /* 0x020fe20000400000 */
[----:B------:R-:W-:Y:S01]  /*9030*/  FSETP.GEU.AND P2, PT, R35, -126, PT ;  /* 0xc2fc00002300780b */ /* 0x000fe20003f4e000 */
[----:B------:R-:W-:Y:S01]  /*9040*/  @!P4 FMUL R33, R33, 0.5 ;  /* 0x3f0000002121c820 */ /* 0x000fe20000400000 */
[----:B--2---:R-:W-:-:S04]  /*9050*/  FFMA R30, R58, UR44, -R76 ;  /* 0x0000002c3a1e7c23 */ /* 0x004fc8000800084c */
[----:B------:R-:W-:Y:S01]  /*9060*/  @!P5 FMUL R39, R39, 0.5 ;  /* 0x3f0000002727d820 */ /* 0x000fe20000400000 */
[----:B---3--:R-:W-:Y:S01]  /*9070*/  @!P3 FMUL R31, R31, R31 ;  /* 0x0000001f1f1fb220 */ /* 0x008fe20000400000 */
[----:B------:R-:W-:Y:S01]  /*9080*/  FSETP.GEU.AND P3, PT, R47, -126, PT ;  /* 0xc2fc00002f00780b */ /* 0x000fe20003f6e000 */
[----:B-1----:R-:W-:Y:S01]  /*9090*/  FFMA R43, R54, UR44, -R76 ;  /* 0x0000002c362b7c23 */ /* 0x002fe2000800084c */
[----:B------:R-:W1:Y:S03]  /*90a0*/  MUFU.EX2 R33, R33 ;  /* 0x0000002100217308 */ /* 0x000e660000000800 */
[----:B------:R-:W-:Y:S01]  /*90b0*/  @!P2 FMUL R35, R35, 0.5 ;  /* 0x3f0000002323a820 */ /* 0x000fe20000400000 */
[----:B----4-:R-:W-:Y:S01]  /*90c0*/  @!P6 FMUL R46, R46, R46 ;  /* 0x0000002e2e2ee220 */ /* 0x010fe20000400000 */
[----:B------:R-:W-:-:S03]  /*90d0*/  FSETP.GEU.AND P6, PT, R43, -126, PT ;  /* 0xc2fc00002b00780b */ /* 0x000fc60003fce000 */
[----:B------:R-:W2:Y:S03]  /*90e0*/  MUFU.EX2 R39, R39 ;  /* 0x0000002700277308 */ /* 0x000ea60000000800 */
[----:B------:R-:W-:-:S05]  /*90f0*/  @!P3 FMUL R47, R47, 0.5 ;  /* 0x3f0000002f2fb820 */ /* 0x000fca0000400000 */
[----:B------:R-:W3:Y:S01]  /*9100*/  MUFU.EX2 R35, R35 ;  /* 0x0000002300237308 */ /* 0x000ee20000000800 */
[----:B-1----:R-:W-:Y:S01]  /*9110*/  @!P4 FMUL R33, R33, R33 ;  /* 0x000000212121c220 */ /* 0x002fe20000400000 */
[----:B------:R-:W-:Y:S01]  /*9120*/  FSETP.GEU.AND P4, PT, R51, -126, PT ;  /* 0xc2fc00003300780b */ /* 0x000fe20003f8e000 */
[----:B------:R-:W-:-:S05]  /*9130*/  @!P6 FMUL R43, R43, 0.5 ;  /* 0x3f0000002b2be820 */ /* 0x000fca0000400000 */
[----:B------:R1:W4:Y:S01]  /*9140*/  MUFU.EX2 R50, R47 ;  /* 0x0000002f00327308 */ /* 0x0003220000000800 */
[----:B--2---:R-:W-:-:S06]  /*9150*/  @!P5 FMUL R39, R39, R39 ;  /* 0x000000272727d220 */ /* 0x004fcc0000400000 */
[----:B------:R-:W-:Y:S01]  /*9160*/  @!P4 FMUL R51, R51, 0.5 ;  /* 0x3f0000003333c820 */ /* 0x000fe20000400000 */
[----:B------:R-:W2:Y:S01]  /*9170*/  MUFU.EX2 R43, R43 ;  /* 0x0000002b002b7308 */ /* 0x000ea20000000800 */
[--C-:B-1----:R-:W-:Y:S01]  /*9180*/  FFMA R47, R59, UR44, -R76.reuse ;  /* 0x0000002c3b2f7c23 */ /* 0x102fe2000800084c */
[----:B---3--:R-:W-:Y:S01]  /*9190*/  @!P2 FMUL R35, R35, R35 ;  /* 0x000000232323a220 */ /* 0x008fe20000400000 */
[----:B------:R-:W-:Y:S01]  /*91a0*/  FSETP.GEU.AND P2, PT, R55, -126, PT ;  /* 0xc2fc00003700780b */ /* 0x000fe20003f4e000 */
[----:B------:R-:W-:Y:S01]  /*91b0*/  FFMA R59, R71, UR44, -R76 ;  /* 0x0000002c473b7c23 */ /* 0x000fe2000800084c */
[----:B------:R-:W-:Y:S01]  /*91c0*/  FADD R71, R36, R73 ;  /* 0x0000004924477221 */ /* 0x000fe20000000000 */
[----:B------:R-:W-:Y:S02]  /*91d0*/  FSETP.GEU.AND P5, PT, R47, -126, PT ;  /* 0xc2fc00002f00780b */ /* 0x000fe40003fae000 */
[----:B------:R1:W3:Y:S01]  /*91e0*/  MUFU.EX2 R54, R51 ;  /* 0x0000003300367308 */ /* 0x0002e20000000800 */
[----:B----4-:R-:W-:Y:S01]  /*91f0*/  @!P3 FMUL R50, R50, R50 ;  /* 0x000000323232b220 */ /* 0x010fe20000400000 */
[----:B------:R-:W-:-:S02]  /*9200*/  FSETP.GEU.AND P3, PT, R30, -126, PT ;  /* 0xc2fc00001e00780b */ /* 0x000fc40003f6e000 */
[----:B------:R-:W-:-:S04]  /*9210*/  F2FP.BF16.F32.PACK_AB R36, R41, R36 ;  /* 0x000000242924723e */ /* 0x000fc800000010ff */
[----:B------:R-:W-:Y:S01]  /*9220*/  @!P2 FMUL R55, R55, 0.5 ;  /* 0x3f0000003737a820 */ /* 0x000fe20000400000 */
[--C-:B-1----:R-:W-:Y:S01]  /*9230*/  FFMA R51, R63, UR44, -R76.reuse ;  /* 0x0000002c3f337c23 */ /* 0x102fe2000800084c */
[----:B--2---:R-:W-:Y:S01]  /*9240*/  @!P6 FMUL R43, R43, R43 ;  /* 0x0000002b2b2be220 */ /* 0x004fe20000400000 */
[----:B------:R-:W-:Y:S01]  /*9250*/  @!P5 FMUL R47, R47, 0.5 ;  /* 0x3f0000002f2fd820 */ /* 0x000fe20000400000 */
[----:B------:R1:W2:Y:S01]  /*9260*/  MUFU.EX2 R58, R55 ;  /* 0x00000037003a7308 */ /* 0x0002a20000000800 */
[----:B------:R-:W-:Y:S01]  /*9270*/  FFMA R63, R75, UR44, -R76 ;  /* 0x0000002c4b3f7c23 */ /* 0x000fe2000800084c */
[----:B------:R-:W-:Y:S01]  /*9280*/  FSETP.GEU.AND P6, PT, R51, -126, PT ;  /* 0xc2fc00003300780b */ /* 0x000fe20003fce000 */
[----:B------:R-:W-:Y:S01]  /*9290*/  @!P3 FMUL R30, R30, 0.5 ;  /* 0x3f0000001e1eb820 */ /* 0x000fe20000400000 */
[----:B---3--:R-:W-:Y:S01]  /*92a0*/  @!P4 FMUL R54, R54, R54 ;  /* 0x000000363636c220 */ /* 0x008fe20000400000 */
[----:B------:R-:W-:-:S03]  /*92b0*/  FSETP.GEU.AND P4, PT, R64, -126, PT ;  /* 0xc2fc00004000780b */ /* 0x000fc60003f8e000 */
[----:B------:R-:W3:Y:S01]  /*92c0*/  MUFU.EX2 R47, R47 ;  /* 0x0000002f002f7308 */ /* 0x000ee20000000800 */
[----:B-1----:R-:W-:Y:S01]  /*92d0*/  FFMA R55, R67, UR44, -R76 ;  /* 0x0000002c43377c23 */ /* 0x002fe2000800084c */
[----:B------:R-:W-:Y:S01]  /*92e0*/  FADD R67, R19, R44 ;  /* 0x0000002c13437221 */ /* 0x000fe20000000000 */
[----:B------:R-:W-:-:S04]  /*92f0*/  F2FP.BF16.F32.PACK_AB R44, R44, R57 ;  /* 0x000000392c2c723e */ /* 0x000fc800000010ff */
[----:B------:R-:W-:Y:S01]  /*9300*/  @!P6 FMUL R51, R51, 0.5 ;  /* 0x3f0000003333e820 */ /* 0x000fe20000400000 */
[----:B------:R1:W4:Y:S01]  /*9310*/  MUFU.EX2 R62, R30 ;  /* 0x0000001e003e7308 */ /* 0x0003220000000800 */
[----:B--2---:R-:W-:Y:S01]  /*9320*/  @!P2 FMUL R58, R58, R58 ;  /* 0x0000003a3a3aa220 */ /* 0x004fe20000400000 */
[----:B------:R-:W-:Y:S01]  /*9330*/  FSETP.GEU.AND P2, PT, R66, -126, PT ;  /* 0xc2fc00004200780b */ /* 0x000fe20003f4e000 */
[----:B------:R-:W-:-:S05]  /*9340*/  @!P4 FMUL R64, R64, 0.5 ;  /* 0x3f0000004040c820 */ /* 0x000fca0000400000 */
[----:B------:R-:W2:Y:S01]  /*9350*/  MUFU.EX2 R51, R51 ;  /* 0x0000003300337308 */ /* 0x000ea20000000800 */
[----:B---3--:R-:W-:Y:S01]  /*9360*/  @!P5 FMUL R47, R47, R47 ;  /* 0x0000002f2f2fd220 */ /* 0x008fe20000400000 */
[----:B------:R-:W-:Y:S01]  /*9370*/  FSETP.GEU.AND P5, PT, R68, -126, PT ;  /* 0xc2fc00004400780b */ /* 0x000fe20003fae000 */
[----:B-1----:R-:W-:Y:S01]  /*9380*/  FADD R30, R32, R65 ;  /* 0x00000041201e7221 */ /* 0x002fe20000000000 */
[----:B------:R-:W-:-:S03]  /*9390*/  F2FP.BF16.F32.PACK_AB R32, R21, R32 ;  /* 0x000000201520723e */ /* 0x000fc600000010ff */
[----:B------:R-:W-:Y:S01]  /*93a0*/  @!P2 FMUL R66, R66, 0.5 ;  /* 0x3f0000004242a820 */ /* 0x000fe20000400000 */
[----:B------:R-:W1:Y:S01]  /*93b0*/  MUFU.EX2 R64, R64 ;  /* 0x0000004000407308 */ /* 0x000e620000000800 */
[----:B----4-:R-:W-:Y:S01]  /*93c0*/  @!P3 FMUL R62, R62, R62 ;  /* 0x0000003e3e3eb220 */ /* 0x010fe20000400000 */
[----:B------:R-:W-:Y:S01]  /*93d0*/  FSETP.GEU.AND P3, PT, R55, -126, PT ;  /* 0xc2fc00003700780b */ /* 0x000fe20003f6e000 */
[----:B------:R-:W-:Y:S01]  /*93e0*/  FADD R75, R11, R30 ;  /* 0x0000001e0b4b7221 */ /* 0x000fe20000000000 */
[----:B------:R-:W-:Y:S01]  /*93f0*/  FADD R30, R28, R57 ;  /* 0x000000391c1e7221 */ /* 0x000fe20000000000 */
[----:B------:R-:W-:Y:S01]  /*9400*/  FADD R11, R15, R40 ;  /* 0x000000280f0b7221 */ /* 0x000fe20000000000 */
[----:B------:R-:W-:Y:S01]  /*9410*/  F2FP.BF16.F32.PACK_AB R40, R40, R49 ;  /* 0x000000312828723e */ /* 0x000fe200000010ff */
[----:B------:R-:W-:Y:S01]  /*9420*/  @!P5 FMUL R68, R68, 0.5 ;  /* 0x3f0000004444d820 */ /* 0x000fe20000400000 */
[----:B------:R-:W3:Y:S01]  /*9430*/  MUFU.EX2 R66, R66 ;  /* 0x0000004200427308 */ /* 0x000ee20000000800 */
[----:B--2---:R-:W-:Y:S01]  /*9440*/  @!P6 FMUL R51, R51, R51 ;  /* 0x000000333333e220 */ /* 0x004fe20000400000 */
[----:B------:R-:W-:Y:S01]  /*9450*/  FSETP.GEU.AND P6, PT, R70, -126, PT ;  /* 0xc2fc00004600780b */ /* 0x000fe20003fce000 */
[----:B------:R-:W-:Y:S01]  /*9460*/  FADD R76, R30, R71 ;  /* 0x000000471e4c7221 */ /* 0x000fe20000000000 */
[----:B------:R-:W-:Y:S01]  /*9470*/  FADD R71, R11, R72 ;  /* 0x000000480b477221 */ /* 0x000fe20000000000 */
[----:B------:R-:W-:Y:S01]  /*9480*/  FADD R11, R26, R53 ;  /* 0x000000351a0b7221 */ /* 0x000fe20000000000 */
[----:B------:R-:W-:Y:S01]  /*9490*/  FADD R72, R14, R69 ;  /* 0x000000450e487221 */ /* 0x000fe20000000000 */
[----:B------:R-:W-:Y:S01]  /*94a0*/  @!P3 FMUL R55, R55, 0.5 ;  /* 0x3f0000003737b820 */ /* 0x000fe20000400000 */
[----:B------:R-:W2:Y:S01]  /*94b0*/  MUFU.EX2 R68, R68 ;  /* 0x0000004400447308 */ /* 0x000ea20000000800 */
[----:B-1----:R-:W-:Y:S01]  /*94c0*/  @!P4 FMUL R64, R64, R64 ;  /* 0x000000404040c220 */ /* 0x002fe20000400000 */
[----:B------:R-:W-:Y:S01]  /*94d0*/  FSETP.GEU.AND P4, PT, R59, -126, PT ;  /* 0xc2fc00003b00780b */ /* 0x000fe20003f8e000 */
[----:B------:R-:W-:Y:S01]  /*94e0*/  FADD R30, R12, R61 ;  /* 0x0000003d0c1e7221 */ /* 0x000fe20000000000 */
[----:B------:R-:W-:Y:S01]  /*94f0*/  FADD R75, R75, R76 ;  /* 0x0000004c4b4b7221 */ /* 0x000fe20000000000 */
[----:B------:R-:W-:-:S02]  /*9500*/  F2FP.BF16.F32.PACK_AB R41, R47, R62 ;  /* 0x0000003e2f29723e */ /* 0x000fc400000010ff */
[----:B------:R-:W-:Y:S01]  /*9510*/  @!P6 FMUL R70, R70, 0.5 ;  /* 0x3f0000004646e820 */ /* 0x000fe20000400000 */
[----:B------:R-:W1:Y:S01]  /*9520*/  MUFU.EX2 R55, R55 ;  /* 0x0000003700377308 */ /* 0x000e620000000800 */
[----:B---3--:R-:W-:Y:S01]  /*9530*/  @!P2 FMUL R66, R66, R66 ;  /* 0x000000424242a220 */ /* 0x008fe20000400000 */
[----:B------:R-:W-:Y:S02]  /*9540*/  FSETP.GEU.AND P2, PT, R63, -126, PT ;  /* 0xc2fc00003f00780b */ /* 0x000fe40003f4e000 */
[----:B------:R-:W-:Y:S02]  /*9550*/  F2FP.BF16.F32.PACK_AB R26, R17, R26 ;  /* 0x0000001a111a723e */ /* 0x000fe400000010ff */
[----:B------:R-:W-:Y:S01]  /*9560*/  F2FP.BF16.F32.PACK_AB R28, R19, R28 ;  /* 0x0000001c131c723e */ /* 0x000fe200000010ff */
        /* <DEDUP_REMOVED lines=11> */
[----:B------:R-:W-:-:S03]  /*9620*/  FSETP.GEU.AND P6, PT, R83, -126, PT ;  /* 0xc2fc00005300780b */ /* 0x000fc60003fce000 */
[----:B------:R-:W-:Y:S01]  /*9630*/  FADD R85, R33, R70 ;  /* 0x0000004621557221 */ /* 0x000fe20000000000 */
[----:B------:R-:W-:Y:S01]  /*9640*/  F2FP.BF16.F32.PACK_AB R33, R46, R33 ;  /* 0x000000212e21723e */ /* 0x000fe200000010ff */
[----:B------:R-:W-:Y:S01]  /*9650*/  @!P3 FMUL R78, R78, 0.5 ;  /* 0x3f0000004e4eb820 */ /* 0x000fe20000400000 */
[----:B------:R-:W3:Y:S01]  /*9660*/  MUFU.EX2 R82, R82 ;  /* 0x0000005200527308 */ /* 0x000ee20000000800 */
[----:B--2---:R-:W-:Y:S01]  /*9670*/  @!P4 FMUL R59, R59, R59 ;  /* 0x0000003b3b3bc220 */ /* 0x004fe20000400000 */
[----:B------:R-:W-:-:S05]  /*9680*/  FSETP.GEU.AND P4, PT, R84, -126, PT ;  /* 0xc2fc00005400780b */ /* 0x000fca0003f8e000 */
[----:B------:R-:W-:Y:S01]  /*9690*/  @!P6 FMUL R83, R83, 0.5 ;  /* 0x3f0000005353e820 */ /* 0x000fe20000400000 */
[----:B------:R2:W4:Y:S01]  /*96a0*/  MUFU.EX2 R10, R78 ;  /* 0x0000004e000a7308 */ /* 0x0005220000000800 */
[----:B-1----:R-:W-:Y:S01]  /*96b0*/  @!P2 FMUL R63, R63, R63 ;  /* 0x0000003f3f3fa220 */ /* 0x002fe20000400000 */
[----:B------:R-:W-:-:S03]  /*96c0*/  FSETP.GEU.AND P2, PT, R80, -126, PT ;  /* 0xc2fc00005000780b */ /* 0x000fc60003f4e000 */
[----:B------:R-:W-:Y:S01]  /*96d0*/  FADD R152, R46, R63 ;  /* 0x0000003f2e987221 */ /* 0x000fe20000000000 */
[----:B------:R-:W-:Y:S01]  /*96e0*/  F2FP.BF16.F32.PACK_AB R46, R20, R61 ;  /* 0x0000003d142e723e */ /* 0x000fe200000010ff */
[----:B------:R-:W-:Y:S01]  /*96f0*/  @!P4 FMUL R84, R84, 0.5 ;  /* 0x3f0000005454c820 */ /* 0x000fe20000400000 */
[----:B------:R-:W1:Y:S01]  /*9700*/  MUFU.EX2 R83, R83 ;  /* 0x0000005300537308 */ /* 0x000e620000000800 */
[----:B---3--:R-:W-:Y:S01]  /*9710*/  @!P5 FMUL R82, R82, R82 ;  /* 0x000000525252d220 */ /* 0x008fe20000400000 */
[----:B------:R-:W-:Y:S01]  /*9720*/  FSETP.GEU.AND P5, PT, R87, -126, PT ;  /* 0xc2fc00005700780b */ /* 0x000fe20003fae000 */
[----:B--2---:R-:W-:Y:S01]  /*9730*/  FADD R78, R67, R74 ;  /* 0x0000004a434e7221 */ /* 0x004fe20000000000 */
[----:B------:R-:W-:Y:S01]  /*9740*/  FADD R67, R16, R77 ;  /* 0x0000004d10437221 */ /* 0x000fe20000000000 */
[----:B------:R-:W-:Y:S01]  /*9750*/  FADD R74, R11, R72 ;  /* 0x000000480b4a7221 */ /* 0x000fe20000000000 */
[----:B------:R-:W-:Y:S01]  /*9760*/  FADD R11, R17, R18 ;  /* 0x00000012110b7221 */ /* 0x000fe20000000000 */
[----:B------:R-:W-:Y:S01]  /*9770*/  @!P2 FMUL R80, R80, 0.5 ;  /* 0x3f0000005050a820 */ /* 0x000fe20000400000 */
[----:B------:R-:W-:Y:S01]  /*9780*/  FADD R79, R30, R67 ;  /* 0x000000431e4f7221 */ /* 0x000fe20000000000 */
[----:B----4-:R-:W-:Y:S01]  /*9790*/  @!P3 FMUL R10, R10, R10 ;  /* 0x0000000a0a0ab220 */ /* 0x010fe20000400000 */
[----:B------:R-:W-:Y:S01]  /*97a0*/  FSETP.GEU.AND P3, PT, R86, -126, PT ;  /* 0xc2fc00005600780b */ /* 0x000fe20003f6e000 */
[----:B------:R2:W3:Y:S01]  /*97b0*/  MUFU.EX2 R81, R80 ;  /* 0x0000005000517308 */ /* 0x0004e20000000800 */
[----:B------:R-:W-:Y:S01]  /*97c0*/  FADD R72, R37, R52 ;  /* 0x0000003425487221 */ /* 0x000fe20000000000 */
[----:B------:R-:W-:Y:S01]  /*97d0*/  FADD R30, R23, R20 ;  /* 0x00000014171e7221 */ /* 0x000fe20000000000 */
[----:B------:R-:W-:Y:S01]  /*97e0*/  FADD R67, R45, R22 ;  /* 0x000000162d437221 */ /* 0x000fe20000000000 */
[----:B------:R-:W-:Y:S01]  /*97f0*/  @!P5 FMUL R87, R87, 0.5 ;  /* 0x3f0000005757d820 */ /* 0x000fe20000400000 */
[----:B------:R-:W-:Y:S01]  /*9800*/  FADD R11, R11, R72 ;  /* 0x000000480b0b7221 */ /* 0x000fe20000000000 */
[----:B-1----:R-:W-:Y:S01]  /*9810*/  @!P6 FMUL R83, R83, R83 ;  /* 0x000000535353e220 */ /* 0x002fe20000400000 */
[----:B------:R-:W-:Y:S01]  /*9820*/  FSETP.GEU.AND P6, PT, R13, -126, PT ;  /* 0xc2fc00000d00780b */ /* 0x000fe20003fce000 */
[----:B------:R-:W-:Y:S01]  /*9830*/  FADD R72, R30, R67 ;  /* 0x000000431e487221 */ /* 0x000fe20000000000 */
[----:B------:R-:W-:Y:S01]  /*9840*/  FADD R30, R25, R62 ;  /* 0x0000003e191e7221 */ /* 0x000fe20000000000 */
[----:B------:R-:W1:Y:S01]  /*9850*/  MUFU.EX2 R87, R87 ;  /* 0x0000005700577308 */ /* 0x000e620000000800 */
[----:B--2---:R-:W-:Y:S01]  /*9860*/  FADD R80, R29, R66 ;  /* 0x000000421d507221 */ /* 0x004fe20000000000 */
[----:B------:R-:W-:Y:S01]  /*9870*/  @!P3 FMUL R86, R86, 0.5 ;  /* 0x3f0000005656b820 */ /* 0x000fe20000400000 */
[----:B------:R-:W-:Y:S01]  /*9880*/  FADD R153, R39, R82 ;  /* 0x0000005227997221 */ /* 0x000fe20000000000 */
[----:B------:R-:W-:Y:S01]  /*9890*/  FADD R67, R60, R47 ;  /* 0x0000002f3c437221 */ /* 0x000fe20000000000 */
[----:B------:R-:W-:Y:S01]  /*98a0*/  FADD R155, R30, R85 ;  /* 0x000000551e9b7221 */ /* 0x000fe20000000000 */
[----:B------:R-:W-:Y:S01]  /*98b0*/  FADD R30, R27, R64 ;  /* 0x000000401b1e7221 */ /* 0x000fe20000000000 */
[----:B------:R-:W-:Y:S01]  /*98c0*/  FADD R85, R35, R10 ;  /* 0x0000000a23557221 */ /* 0x000fe20000000000 */
[----:B------:R-:W2:Y:S01]  /*98d0*/  MUFU.EX2 R86, R86 ;  /* 0x0000005600567308 */ /* 0x000ea20000000800 */
[----:B------:R-:W-:Y:S01]  /*98e0*/  FADD R158, R80, R153 ;  /* 0x00000099509e7221 */ /* 0x000fe20000000000 */
[----:B------:R-:W-:Y:S01]  /*98f0*/  @!P6 FMUL R13, R13, 0.5 ;  /* 0x3f0000000d0de820 */ /* 0x000fe20000400000 */
[----:B------:R-:W-:Y:S01]  /*9900*/  FADD R156, R67, R152 ;  /* 0x00000098439c7221 */ /* 0x000fe20000000000 */
[----:B------:R-:W-:Y:S01]  /*9910*/  FADD R67, R38, R55 ;  /* 0x0000003726437221 */ /* 0x000fe20000000000 */
[----:B------:R-:W-:Y:S01]  /*9920*/  FADD R80, R54, R83 ;  /* 0x0000005336507221 */ /* 0x000fe20000000000 */
[----:B---3--:R-:W-:Y:S01]  /*9930*/  @!P2 FMUL R81, R81, R81 ;  /* 0x000000515151a220 */ /* 0x008fe20000400000 */
[----:B------:R-:W-:Y:S01]  /*9940*/  FADD R157, R30, R85 ;  /* 0x000000551e9d7221 */ /* 0x000fe20000000000 */
[----:B------:R-:W-:Y:S01]  /*9950*/  FADD R85, R42, R59 ;  /* 0x0000003b2a557221 */ /* 0x000fe20000000000 */
[----:B-1----:R-:W-:Y:S01]  /*9960*/  @!P5 FMUL R87, R87, R87 ;  /* 0x000000575757d220 */ /* 0x002fe20000400000 */
[----:B------:R-:W1:Y:S01]  /*9970*/  MUFU.EX2 R30, R13 ;  /* 0x0000000d001e7308 */ /* 0x000e620000000800 */
[----:B------:R-:W-:Y:S01]  /*9980*/  FADD R159, R67, R80 ;  /* 0x00000050439f7221 */ /* 0x000fe20000000000 */
[----:B------:R-:W-:Y:S01]  /*9990*/  FADD R80, R31, R68 ;  /* 0x000000441f507221 */ /* 0x000fe20000000000 */
[----:B------:R-:W-:Y:S01]  /*99a0*/  FADD R67, R34, R51 ;  /* 0x0000003322437221 */ /* 0x000fe20000000000 */
[----:B------:R-:W-:Y:S01]  /*99b0*/  FADD R152, R50, R81 ;  /* 0x0000005132987221 */ /* 0x000fe20000000000 */
[----:B------:R-:W-:Y:S01]  /*99c0*/  FADD R154, R58, R87 ;  /* 0x000000573a9a7221 */ /* 0x000fe20000000000 */
[----:B------:R-:W-:Y:S01]  /*99d0*/  FADD R71, R71, R78 ;  /* 0x0000004e47477221 */ /* 0x000fe20000000000 */
[----:B--2---:R-:W-:Y:S01]  /*99e0*/  @!P3 FMUL R86, R86, R86 ;  /* 0x000000565656b220 */ /* 0x004fe20000400000 */
[----:B------:R-:W2:Y:S01]  /*99f0*/  MUFU.EX2 R13, R84 ;  /* 0x00000054000d7308 */ /* 0x000ea20000000800 */
        /* <DEDUP_REMOVED lines=16> */
[----:B-1----:R-:W-:Y:S01]  /*9b00*/  @!P6 FMUL R30, R30, R30 ;  /* 0x0000001e1e1ee220 */ /* 0x002fe20000400000 */
[----:B------:R-:W-:Y:S01]  /*9b10*/  F2FP.BF16.F32.PACK_AB R27, R34, R27 ;  /* 0x0000001b221b723e */ /* 0x000fe200000010ff */
[----:B------:R-:W-:Y:S01]  /*9b20*/  FADD R80, R80, R67 ;  /* 0x0000004350507221 */ /* 0x000fe20000000000 */
[----:B--2---:R-:W-:Y:S01]  /*9b30*/  @!P4 FMUL R13, R13, R13 ;  /* 0x0000000d0d0dc220 */ /* 0x004fe20000400000 */
[----:B------:R-:W-:Y:S01]  /*9b40*/  F2FP.BF16.F32.PACK_AB R34, R37, R14 ;  /* 0x0000000e2522723e */ /* 0x000fe200000010ff */
[----:B------:R1:W2:Y:S01]  /*9b50*/  SYNCS.PHASECHK.TRANS64.TRYWAIT P2, [UR10+0x30000], R11 ;  /* 0x0300000bff0075a7 */ /* 0x0002a2000804014a */
        /* <DEDUP_REMOVED lines=83> */
[----:B------:R-:W-:Y:S01]  /*a090*/  F2FP.BF16.F32.PACK_AB R54, R22, R77 ;  /* 0x0000004d1636723e */ /* 0x000fe200000010ff */
[----:B-12---:R-:W-:Y:S06]  /*a0a0*/  @!P0 BRA `(.L_x_39) ;  /* 0x0000000000048947 */ /* 0x006fec0003800000 */
[----:B------:R-:W-:Y:S01]  /*a0b0*/  BPT.TRAP 0x1 ;  /* 0x000000040000795c */ /* 0x000fe20000300000 */
.L_x_39:
[----:B------:R-:W-:Y:S05]  /*a0c0*/  @P2 BRA `(.L_x_40) ;  /* 0x0000000000082947 */ /* 0x000fea0003800000 */
[----:B------:R-:W1:Y:S02]  /*a0d0*/  SYNCS.PHASECHK.TRANS64.TRYWAIT P2, [UR10+0x30000], R11 ;  /* 0x0300000bff0075a7 */ /* 0x000e64000804014a */
[----:B-1----:R-:W-:Y:S05]  /*a0e0*/  @!P2 BRA `(.L_x_41) ;  /* 0x0000003400a4a947 */ /* 0x002fea0003800000 */
.L_x_40:
        /* <DEDUP_REMOVED lines=43> */
.L_x_42:
[----:B------:R-:W-:-:S04]  /*a3a0*/  ULEA UR10, UR39, UR38, 0x3 ;  /* 0x00000026270a7291 */ /* 0x000fc8000f8e183f */
[----:B------:R-:W-:-:S04]  /*a3b0*/  UIADD3 UR10, UR10, 0x30028, URZ ;  /* 0x000300280a0a7890 */ /* 0x000fc8000fffe03f */
[----:B------:R-:W-:-:S09]  /*a3c0*/  UPRMT UR10, URZ, 0x654, UR10 ;  /* 0x000006543f0a7896 */ /* 0x000fd2000800000a */
[----:B------:R-:W-:Y:S01]  /*a3d0*/  SYNCS.ARRIVE.TRANS64.RED.A1T0 RZ, [UR10], RZ ;  /* 0x000000ffffff79a7 */ /* 0x000fe2000810040a */
[----:B------:R-:W-:Y:S05]  /*a3e0*/  @P1 BRA `(.L_x_43) ;  /* 0x0000000000041947 */ /* 0x000fea0003800000 */
[----:B------:R-:W-:Y:S01]  /*a3f0*/  BPT.TRAP 0x1 ;  /* 0x000000040000795c */ /* 0x000fe20000300000 */
.L_x_43:
[----:B------:R-:W-:-:S04]  /*a400*/  UIADD3 UR39, UR39, 0x1, URZ ;  /* 0x0000000127277890 */ /* 0x000fc8000fffe03f */
[----:B------:R-:W-:-:S04]  /*a410*/  UISETP.NE.AND UP0, UPT, UR39, 0x5, UPT ;  /* 0x000000052700788c */ /* 0x000fc8000bf05270 */
[----:B------:R-:W-:Y:S01]  /*a420*/  USEL UR39, UR39, URZ, UP0 ;  /* 0x0000003f27277287 */ /* 0x000fe20008000000 */
[----:B------:R-:W-:Y:S11]  /*a430*/  @!P0 BRA `(.L_x_44) ;  /* 0x0000000000048947 */ /* 0x000ff60003800000 */
[----:B------:R-:W-:Y:S01]  /*a440*/  BPT.TRAP 0x1 ;  /* 0x000000040000795c */ /* 0x000fe20000300000 */
.L_x_44:
[----:B------:R-:W-:-:S04]  /*a450*/  ULEA UR10, UR39, UR38, 0x3 ;  /* 0x00000026270a7291 */ /* 0x000fc8000f8e183f */
[----:B------:R-:W-:-:S04]  /*a460*/  UIADD3 UR10, UR10, 0x30028, URZ ;  /* 0x000300280a0a7890 */ /* 0x000fc8000fffe03f */
[----:B------:R-:W-:-:S09]  /*a470*/  UPRMT UR10, URZ, 0x654, UR10 ;  /* 0x000006543f0a7896 */ /* 0x000fd2000800000a */
[----:B------:R-:W-:Y:S01]  /*a480*/  SYNCS.ARRIVE.TRANS64.RED.A1T0 RZ, [UR10], RZ ;  /* 0x000000ffffff79a7 */ /* 0x000fe2000810040a */
[----:B------:R-:W-:Y:S05]  /*a490*/  @P1 BRA `(.L_x_45) ;  /* 0x0000000000041947 */ /* 0x000fea0003800000 */
[----:B------:R-:W-:Y:S01]  /*a4a0*/  BPT.TRAP 0x1 ;  /* 0x000000040000795c */ /* 0x000fe20000300000 */
.L_x_45:
[----:B------:R-:W-:Y:S01]  /*a4b0*/  UIADD3 UR5, UR5, 0x1, URZ ;  /* 0x0000000105057890 */ /* 0x000fe2000fffe03f */
[C---:B------:R-:W-:Y:S01]  /*a4c0*/  ISETP.GT.AND P2, PT, R8.reuse, 0x1, PT ;  /* 0x000000010800780c */ /* 0x040fe20003f44270 */
[----:B------:R-:W-:Y:S01]  /*a4d0*/  UIADD3 UR39, UR39, 0x1, URZ ;  /* 0x0000000127277890 */ /* 0x000fe2000fffe03f */
[----:B------:R-:W-:Y:S01]  /*a4e0*/  VIADD R8, R8, 0xffffffff ;  /* 0xffffffff08087836 */ /* 0x000fe20000000000 */
[----:B------:R-:W-:Y:S01]  /*a4f0*/  UISETP.NE.AND UP1, UPT, UR5, 0x5, UPT ;  /* 0x000000050500788c */ /* 0x000fe2000bf25270 */
[----:B------:R-:W-:Y:S01]  /*a500*/  IADD3 R5, R5, 0x80, RZ ;  /* 0x0000008005057810 */ /* 0x000fe20007ffe0ff */
[----:B------:R-:W-:Y:S01]  /*a510*/  UISETP.NE.AND UP0, UPT, UR39, 0x5, UPT ;  /* 0x000000052700788c */ /* 0x000fe2000bf05270 */
[----:B-1----:R-:W-:Y:S01]  /*a520*/  MOV R10, R6 ;  /* 0x00000006000a7202 */ /* 0x002fe20000000f00 */
[----:B------:R-:W-:Y:S01]  /*a530*/  USEL UR10, URZ, 0x1, UP1 ;  /* 0x000000013f0a7887 */ /* 0x000fe20008800000 */
[----:B------:R-:W-:Y:S01]  /*a540*/  MOV R11, R7 ;  /* 0x00000007000b7202 */ /* 0x000fe20000000f00 */
[----:B------:R-:W-:-:S02]  /*a550*/  USEL UR39, UR39, URZ, UP0 ;  /* 0x0000003f27277287 */ /* 0x000fc40008000000 */
[----:B------:R-:W-:Y:S02]  /*a560*/  USEL UR5, UR5, URZ, UP1 ;  /* 0x0000003f05057287 */ /* 0x000fe40008800000 */
[----:B------:R-:W-:Y:S01]  /*a570*/  LOP3.LUT R9, R9, UR10, RZ, 0x3c, !PT ;  /* 0x0000000a09097c12 */ /* 0x000fe2000f8e3cff */
[----:B------:R-:W-:Y:S09]  /*a580*/  @P2 BRA `(.L_x_46) ;  /* 0xffffffc800842947 */ /* 0x000ff2000383ffff */
.L_x_35:
[----:B------:R-:W1:Y:S01]  /*a590*/  SHFL.BFLY PT, R0, R3, 0x1, 0x1f ;  /* 0x0c201f0003007f89 */ /* 0x000e6200000e0000 */
[----:B------:R-:W-:Y:S01]  /*a5a0*/  BSSY B0, `(.L_x_47) ;  /* 0x0000024000007945 */ /* 0x000fe20003800000 */
[----:B------:R-:W-:Y:S01]  /*a5b0*/  IMAD.MOV.U32 R8, RZ, RZ, 0x3f800000 ;  /* 0x3f800000ff087424 */ /* 0x000fe200078e00ff */
[----:B------:R-:W-:Y:S01]  /*a5c0*/  MOV R2, 0x3f800000 ;  /* 0x3f80000000027802 */ /* 0x000fe20000000f00 */
[----:B------:R-:W2:Y:S01]  /*a5d0*/  SHFL.BFLY PT, R5, R4, 0x1, 0x1f ;  /* 0x0c201f0004057f89 */ /* 0x000ea200000e0000 */
[----:B------:R-:W-:Y:S01]  /*a5e0*/  MOV R11, 0x7f800000 ;  /* 0x7f800000000b7802 */ /* 0x000fe20000000f00 */
[----:B-1----:R-:W-:Y:S01]  /*a5f0*/  FADD R0, R0, R3 ;  /* 0x0000000300007221 */ /* 0x002fe20000000000 */
[----:B--2---:R-:W-:-:S04]  /*a600*/  FADD R16, R5, R4 ;  /* 0x0000000405107221 */ /* 0x004fc80000000000 */
[----:B------:R-:W1:Y:S04]  /*a610*/  SHFL.BFLY PT, R9, R0, 0x2, 0x1f ;  /* 0x0c401f0000097f89 */ /* 0x000e6800000e0000 */
[----:B------:R-:W2:Y:S01]  /*a620*/  SHFL.BFLY PT, R17, R16, 0x2, 0x1f ;  /* 0x0c401f0010117f89 */ /* 0x000ea200000e0000 */
[C---:B-1----:R-:W-:Y:S01]  /*a630*/  FSETP.NE.AND P0, PT, R0.reuse, -R9, PT ;  /* 0x800000090000720b */ /* 0x042fe20003f05000 */
[----:B------:R-:W-:Y:S01]  /*a640*/  FADD R4, R0, R9 ;  /* 0x0000000900047221 */ /* 0x000fe20000000000 */
[----:B------:R-:W-:Y:S01]  /*a650*/  MOV R9, 0x7f800000 ;  /* 0x7f80000000097802 */ /* 0x000fe20000000f00 */
[----:B--2---:R-:W-:-:S10]  /*a660*/  FADD R5, R16, R17 ;  /* 0x0000001110057221 */ /* 0x004fd40000000000 */
[----:B------:R-:W-:Y:S05]  /*a670*/  @!P0 BRA `(.L_x_48) ;  /* 0x0000000000588947 */ /* 0x000fea0003800000 */
[----:B------:R-:W-:Y:S01]  /*a680*/  IADD3 R0, R4, 0x1800000, RZ ;  /* 0x0180000004007810 */ /* 0x000fe20007ffe0ff */
[----:B------:R-:W-:Y:S03]  /*a690*/  BSSY B1, `(.L_x_49) ;  /* 0x000000d000017945 */ /* 0x000fe60003800000 */
[----:B------:R-:W-:-:S04]  /*a6a0*/  LOP3.LUT R0, R0, 0x7f800000, RZ, 0xc0, !PT ;  /* 0x7f80000000007812 */ /* 0x000fc800078ec0ff */
[----:B------:R-:W-:-:S13]  /*a6b0*/  ISETP.GT.U32.AND P0, PT, R0, 0x1ffffff, PT ;  /* 0x01ffffff0000780c */ /* 0x000fda0003f04070 */
[----:B------:R-:W-:Y:S05]  /*a6c0*/  @P0 BRA `(.L_x_50) ;  /* 0x0000000000140947 */ /* 0x000fea0003800000 */
[----:B------:R-:W-:Y:S02]  /*a6d0*/  MOV R2, R4 ;  /* 0x0000000400027202 */ /* 0x000fe40000000f00 */
[----:B------:R-:W-:-:S07]  /*a6e0*/  MOV R15, 0xa700 ;  /* 0x0000a700000f7802 */ /* 0x000fce0000000f00 */
[----:B------:R-:W-:Y:S05]  /*a6f0*/  CALL.REL.NOINC `($__internal_0_$__cuda_sm20_rcp_rn_f32_slowpath) ;  /* 0x0000003000c87944 */ /* 0x000fea0003c00000 */
[----:B------:R-:W-:Y:S01]  /*a700*/  IMAD.MOV.U32 R2, RZ, RZ, R0 ;  /* 0x000000ffff027224 */ /* 0x000fe200078e0000 */
[----:B------:R-:W-:Y:S06]  /*a710*/  BRA `(.L_x_51) ;  /* 0x0000000000107947 */ /* 0x000fec0003800000 */
.L_x_50:
[----:B------:R-:W1:Y:S02]  /*a720*/  MUFU.RCP R3, R4 ;  /* 0x0000000400037308 */ /* 0x000e640000001000 */
[----:B-1----:R-:W-:-:S04]  /*a730*/  FFMA R0, R4, R3, -1 ;  /* 0xbf80000004007423 */ /* 0x002fc80000000003 */
[----:B------:R-:W-:-:S04]  /*a740*/  FADD.FTZ R0, -R0, -RZ ;  /* 0x800000ff00007221 */ /* 0x000fc80000010100 */
[----:B------:R-:W-:-:S07]  /*a750*/  FFMA R2, R3, R0, R3 ;  /* 0x0000000003027223 */ /* 0x000fce0000000003 */
.L_x_51:
[----:B------:R-:W-:Y:S05]  /*a760*/  BSYNC B1 ;  /* 0x0000000000017941 */ /* 0x000fea0003800000 */
.L_x_49:
[----:B------:R-:W-:Y:S01]  /*a770*/  FSETP.GEU.AND P0, PT, |R4|, 1.175494350822287508e-38, PT ;  /* 0x008000000400780b */ /* 0x000fe20003f0e200 */
[----:B------:R-:W-:-:S12]  /*a780*/  ULDC UR5, c[0x0][0x600] ;  /* 0x0001800000057ab9 */ /* 0x000fd80000000800 */
[----:B------:R-:W-:-:S04]  /*a790*/  @!P0 FMUL R4, R4, 16777216 ;  /* 0x4b80000004048820 */ /* 0x000fc80000400000 */
[----:B------:R-:W1:Y:S02]  /*a7a0*/  MUFU.LG2 R0, R4 ;  /* 0x0000000400007308 */ /* 0x000e640000000c00 */
[----:B-1----:R-:W-:-:S04]  /*a7b0*/  @!P0 FADD R0, R0, -24 ;  /* 0xc1c0000000008421 */ /* 0x002fc80000000000 */
[----:B------:R-:W-:-:S04]  /*a7c0*/  FMUL R11, R0, 0.69314718246459960938 ;  /* 0x3f317218000b7820 */ /* 0x000fc80000400000 */
[----:B------:R-:W-:-:S07]  /*a7d0*/  FFMA R11, R6, UR5, R11 ;  /* 0x00000005060b7c23 */ /* 0x000fce000800000b */
.L_x_48:
[----:B------:R-:W-:Y:S05]  /*a7e0*/  BSYNC B0 ;  /* 0x0000000000007941 */ /* 0x000fea0003800000 */
.L_x_47:
[----:B------:R-:W-:Y:S01]  /*a7f0*/  FSETP.NE.AND P0, PT, R16, -R17, PT ;  /* 0x800000111000720b */ /* 0x000fe20003f05000 */
[----:B------:R-:W-:Y:S01]  /*a800*/  ULDC UR5, c[0x0][0x608] ;  /* 0x0001820000057ab9 */ /* 0x000fe20000000800 */
[----:B------:R-:W-:Y:S01]  /*a810*/  BSSY B0, `(.L_x_52) ;  /* 0x0000039000007945 */ /* 0x000fe20003800000 */
[----:B------:R-:W-:-:S04]  /*a820*/  FMUL R2, R2, UR5 ;  /* 0x0000000502027c20 */ /* 0x000fc80008400000 */
        /* <DEDUP_REMOVED lines=32> */
[----:B------:R-:W-:Y:S06]  /*aa30*/  @!P0 BRA `(.L_x_53) ;  /* 0x0000000000588947 */ /* 0x000fec0003800000 */
        /* <DEDUP_REMOVED lines=8> */
[----:B------:R-:W-:Y:S01]  /*aac0*/  MOV R8, R0 ;  /* 0x0000000000087202 */ /* 0x000fe20000000f00 */
[----:B------:R-:W-:Y:S06]  /*aad0*/  BRA `(.L_x_56) ;  /* 0x0000000000107947 */ /* 0x000fec0003800000 */
.L_x_55:
[----:B------:R-:W1:Y:S02]  /*aae0*/  MUFU.RCP R8, R5 ;  /* 0x0000000500087308 */ /* 0x000e640000001000 */
[----:B-1----:R-:W-:-:S04]  /*aaf0*/  FFMA R0, R5, R8, -1 ;  /* 0xbf80000005007423 */ /* 0x002fc80000000008 */
[----:B------:R-:W-:-:S04]  /*ab00*/  FADD.FTZ R3, -R0, -RZ ;  /* 0x800000ff00037221 */ /* 0x000fc80000010100 */
[----:B------:R-:W-:-:S07]  /*ab10*/  FFMA R8, R8, R3, R8 ;  /* 0x0000000308087223 */ /* 0x000fce0000000008 */
.L_x_56:
[----:B------:R-:W-:Y:S05]  /*ab20*/  BSYNC B1 ;  /* 0x0000000000017941 */ /* 0x000fea0003800000 */
.L_x_54:
[----:B------:R-:W-:Y:S01]  /*ab30*/  FSETP.GEU.AND P0, PT, |R5|, 1.175494350822287508e-38, PT ;  /* 0x008000000500780b */ /* 0x000fe20003f0e200 */
[----:B------:R-:W-:-:S12]  /*ab40*/  ULDC UR5, c[0x0][0x600] ;  /* 0x0001800000057ab9 */ /* 0x000fd80000000800 */
[----:B------:R-:W-:-:S04]  /*ab50*/  @!P0 FMUL R5, R5, 16777216 ;  /* 0x4b80000005058820 */ /* 0x000fc80000400000 */
[----:B------:R-:W1:Y:S02]  /*ab60*/  MUFU.LG2 R0, R5 ;  /* 0x0000000500007308 */ /* 0x000e640000000c00 */
[----:B-1----:R-:W-:-:S04]  /*ab70*/  @!P0 FADD R0, R0, -24 ;  /* 0xc1c0000000008421 */ /* 0x002fc80000000000 */
[----:B------:R-:W-:-:S04]  /*ab80*/  FMUL R0, R0, 0.69314718246459960938 ;  /* 0x3f31721800007820 */ /* 0x000fc80000400000 */
[----:B------:R-:W-:-:S07]  /*ab90*/  FFMA R9, R7, UR5, R0 ;  /* 0x0000000507097c23 */ /* 0x000fce0008000000 */
.L_x_53:
[----:B------:R-:W-:Y:S05]  /*aba0*/  BSYNC B0 ;  /* 0x0000000000007941 */ /* 0x000fea0003800000 */
.L_x_52:
[----:B------:R-:W-:Y:S01]  /*abb0*/  UISETP.NE.AND UP0, UPT, UR36, 0x1, UPT ;  /* 0x000000012400788c */ /* 0x000fe2000bf05270 */
[----:B------:R-:W1:Y:S03]  /*abc0*/  S2R R2, SR_TID.X ;  /* 0x0000000000027919 */ /* 0x000e660000002100 */
[----:B------:R-:W-:-:S06]  /*abd0*/  USEL UR5, URZ, 0x1, UP0 ;  /* 0x000000013f057887 */ /* 0x000fcc0008000000 */
[----:B------:R-:W-:Y:S01]  /*abe0*/  MOV R0, UR5 ;  /* 0x0000000500007c02 */ /* 0x000fe20008000f00 */
[----:B------:R-:W-:Y:S02]  /*abf0*/  ULDC UR5, c[0x0][0x608] ;  /* 0x0001820000057ab9 */ /* 0x000fe40000000800 */
[----:B------:R-:W-:Y:S01]  /*ac00*/  FMUL R8, R8, UR5 ;  /* 0x0000000508087c20 */ /* 0x000fe20008400000 */
[----:B------:R-:W-:-:S04]  /*ac10*/  SHF.L.U32 R0, R0, 0x1f, RZ ;  /* 0x0000001f00007819 */ /* 0x000fc800000006ff */
[----:B------:R-:W2:Y:S01]  /*ac20*/  SYNCS.PHASECHK.TRANS64.TRYWAIT P0, [UR4+0x8], R0 ;  /* 0x00000800ff0075a7 */ /* 0x000ea20008000144 */
[C---:B-1----:R-:W-:Y:S02]  /*ac30*/  LOP3.LUT P1, RZ, R2.reuse, 0x3, RZ, 0xc0, !PT ;  /* 0x0000000302ff7812 */ /* 0x042fe4000782c0ff */
[----:B------:R-:W-:Y:S01]  /*ac40*/  LOP3.LUT R16, R2, 0x7f, RZ, 0xc0, !PT ;  /* 0x0000007f02107812 */ /* 0x000fe200078ec0ff */
[----:B--2---:R-:W-:Y:S10]  /*ac50*/  @!P0 BRA `(.L_x_57) ;  /* 0x0000002800e08947 */ /* 0x004ff40003800000 */
.L_x_111:
[----:B------:R-:W-:Y:S01]  /*ac60*/  ULDC.64 UR10, c[0x0][0x208] ;  /* 0x00008200000a7ab9 */ /* 0x000fe20000000a00 */
[----:B------:R-:W-:Y:S01]  /*ac70*/  BSSY B0, `(.L_x_58) ;  /* 0x0000019000007945 */ /* 0x000fe20003800000 */
[----:B------:R-:W-:-:S03]  /*ac80*/  SHF.R.U32.HI R17, RZ, 0x5, R16 ;  /* 0x00000005ff117819 */ /* 0x000fc60000011610 */
[----:B------:R-:W-:Y:S05]  /*ac90*/  @P1 BRA `(.L_x_59) ;  /* 0x0000000000581947 */ /* 0x000fea0003800000 */
[----:B------:R-:W2:Y:S01]  /*aca0*/  S2UR UR4, SR_CTAID.Y ;  /* 0x00000000000479c3 */ /* 0x000ea20000002600 */
[----:B-1----:R-:W-:Y:S01]  /*acb0*/  SHF.R.U32.HI R0, RZ, 0x2, R2 ;  /* 0x00000002ff007819 */ /* 0x002fe20000011602 */
[----:B------:R-:W-:Y:S01]  /*acc0*/  IMAD.SHL.U32 R3, R17, 0x10, RZ ;  /* 0x0000001011037824 */ /* 0x000fe200078e00ff */
[----:B------:R-:W-:Y:S02]  /*acd0*/  USHF.L.U32 UR8, UR37, 0x6, URZ ;  /* 0x0000000625087899 */ /* 0x000fe4000800063f */
[----:B------:R-:W-:Y:S01]  /*ace0*/  LOP3.LUT R0, R0, 0x7, RZ, 0xc0, !PT ;  /* 0x0000000700007812 */ /* 0x000fe200078ec0ff */
[----:B------:R-:W-:Y:S02]  /*acf0*/  ULDC.64 UR6, c[0x0][0x688] ;  /* 0x0001a20000067ab9 */ /* 0x000fe40000000a00 */
[----:B------:R-:W1:Y:S01]  /*ad00*/  S2UR UR5, SR_CTAID.Z ;  /* 0x00000000000579c3 */ /* 0x000e620000002700 */
[----:B------:R-:W-:-:S04]  /*ad10*/  LOP3.LUT R0, R3, 0xfffffff0, R0, 0xe2, !PT ;  /* 0xfffffff003007812 */ /* 0x000fc800078ee200 */
[----:B------:R-:W-:-:S04]  /*ad20*/  IADD3 R3, R0, UR8, RZ ;  /* 0x0000000800037c10 */ /* 0x000fc8000fffe0ff */
[----:B------:R-:W-:Y:S01]  /*ad30*/  IADD3 R2, R3, 0x8, RZ ;  /* 0x0000000803027810 */ /* 0x000fe20007ffe0ff */
[----:B--2---:R-:W-:-:S04]  /*ad40*/  UIMAD UR4, UR4, UR6, UR8 ;  /* 0x00000006040472a4 */ /* 0x004fc8000f8e0208 */
[----:B-1----:R-:W-:-:S03]  /*ad50*/  UIMAD UR4, UR5, UR7, UR4 ;  /* 0x00000007050472a4 */ /* 0x002fc6000f8e0204 */
[----:B------:R-:W-:Y:S02]  /*ad60*/  ULDC UR5, c[0x0][0x288] ;  /* 0x0000a20000057ab9 */ /* 0x000fe40000000800 */
[----:B------:R-:W-:Y:S02]  /*ad70*/  ISETP.GE.U32.AND P0, PT, R3, UR5, PT ;  /* 0x0000000503007c0c */ /* 0x000fe4000bf06070 */
[----:B------:R-:W-:Y:S02]  /*ad80*/  IADD3 R0, P2, R0, UR4, RZ ;  /* 0x0000000400007c10 */ /* 0x000fe4000ff5e0ff */
[----:B------:R-:W-:Y:S01]  /*ad90*/  ISETP.GE.U32.AND P1, PT, R2, UR5, PT ;  /* 0x0000000502007c0c */ /* 0x000fe2000bf26070 */
[----:B------:R-:W-:Y:S01]  /*ada0*/  ULDC.64 UR4, c[0x0][0x680] ;  /* 0x0001a00000047ab9 */ /* 0x000fe20000000a00 */
[----:B------:R-:W-:Y:S02]  /*adb0*/  IADD3.X R3, RZ, RZ, RZ, P2, !PT ;  /* 0x000000ffff037210 */ /* 0x000fe400017fe4ff */
[----:B------:R-:W-:-:S04]  /*adc0*/  LEA R2, P2, R0, UR4, 0x2 ;  /* 0x0000000400027c11 */ /* 0x000fc8000f8410ff */
[----:B------:R-:W-:-:S05]  /*add0*/  LEA.HI.X R3, R0, UR5, R3, 0x2, P2 ;  /* 0x0000000500037c11 */ /* 0x000fca00090f1403 */
[----:B------:R2:W-:Y:S04]  /*ade0*/  @!P0 STG.E desc[UR10][R2.64], R11 ;  /* 0x0000000b02008986 */ /* 0x0005e8000c10190a */
[----:B------:R2:W-:Y:S02]  /*adf0*/  @!P1 STG.E desc[UR10][R2.64+0x20], R9 ;  /* 0x0000200902009986 */ /* 0x0005e4000c10190a */
.L_x_59:
[----:B------:R-:W-:Y:S05]  /*ae00*/  BSYNC B0 ;  /* 0x0000000000007941 */ /* 0x000fea0003800000 */
.L_x_58:
[----:B------:R-:W-:Y:S01]  /*ae10*/  ULDC.64 UR4, c[0x0][0x730] ;  /* 0x0001cc0000047ab9 */ /* 0x000fe20000000a00 */
[-C--:B------:R-:W-:Y:S01]  /*ae20*/  FMUL R90, R90, R8.reuse ;  /* 0x000000085a5a7220 */ /* 0x080fe20000400000 */
[----:B------:R-:W-:Y:S01]  /*ae30*/  ISETP.NE.U32.AND P0, PT, RZ, UR4, PT ;  /* 0x00000004ff007c0c */ /* 0x000fe2000bf05070 */
[-C--:B------:R-:W-:Y:S01]  /*ae40*/  FMUL R24, R91, R8.reuse ;  /* 0x000000085b187220 */ /* 0x080fe20000400000 */
[-C--:B------:R-:W-:Y:S01]  /*ae50*/  FMUL R94, R94, R8.reuse ;  /* 0x000000085e5e7220 */ /* 0x080fe20000400000 */
[-C--:B------:R-:W-:Y:S01]  /*ae60*/  FMUL R26, R95, R8.reuse ;  /* 0x000000085f1a7220 */ /* 0x080fe20000400000 */
[----:B------:R-:W-:Y:S01]  /*ae70*/  ISETP.NE.AND.EX P0, PT, RZ, UR5, PT, P0 ;  /* 0x00000005ff007c0c */ /* 0x000fe2000bf05300 */
        /* <DEDUP_REMOVED lines=28> */
[----:B------:R-:W-:Y:S06]  /*b040*/  @P0 BRA `(.L_x_60) ;  /* 0x0000000000200947 */ /* 0x000fec0003800000 */
[----:B------:R-:W-:Y:S02]  /*b050*/  ULDC.64 UR4, c[0x0][0x728] ;  /* 0x0001ca0000047ab9 */ /* 0x000fe40000000a00 */
[----:B------:R-:W-:-:S04]  /*b060*/  ISETP.NE.U32.AND P0, PT, RZ, UR4, PT ;  /* 0x00000004ff007c0c */ /* 0x000fc8000bf05070 */
[----:B------:R-:W-:-:S13]  /*b070*/  ISETP.NE.AND.EX P0, PT, RZ, UR5, PT, P0 ;  /* 0x00000005ff007c0c */ /* 0x000fda000bf05300 */
[----:B------:R-:W-:Y:S05]  /*b080*/  @!P0 BRA `(.L_x_61) ;  /* 0x00000000000c8947 */ /* 0x000fea0003800000 */
[----:B-12---:R-:W1:Y:S02]  /*b090*/  LDC.64 R2, c[0x0][0x728] ;  /* 0x0001ca00ff027b82 */ /* 0x006e640000000a00 */
[----:B-1----:R4:W5:Y:S01]  /*b0a0*/  LDG.E R2, desc[UR10][R2.64] ;  /* 0x0000000a02027981 */ /* 0x002962000c1e1900 */
[----:B------:R-:W-:Y:S05]  /*b0b0*/  BRA `(.L_x_60) ;  /* 0x0000000000047947 */ /* 0x000fea0003800000 */
.L_x_61:
[----:B--2---:R-:W3:Y:S02]  /*b0c0*/  LDC R2, c[0x0][0x720] ;  /* 0x0001c800ff027b82 */ /* 0x004ee40000000800 */
.L_x_60:
[----:B-1----:R-:W-:Y:S02]  /*b0d0*/  MOV R0, RZ ;  /* 0x000000ff00007202 */ /* 0x002fe40000000f00 */
[----:B---3-5:R-:W-:Y:S02]  /*b0e0*/  MOV R39, R2 ;  /* 0x0000000200277202 */ /* 0x028fe40000000f00 */
[----:B------:R-:W-:-:S13]  /*b0f0*/  LOP3.LUT P0, RZ, R0, 0x1bf, RZ, 0xc0, !PT ;  /* 0x000001bf00ff7812 */ /* 0x000fda000780c0ff */
[----:B------:R-:W-:Y:S05]  /*b100*/  @!P0 BRA `(.L_x_62) ;  /* 0x0000000000408947 */ /* 0x000fea0003800000 */
[----:B------:R-:W-:Y:S01]  /*b110*/  MOV R0, 0x0 ;  /* 0x0000000000007802 */ /* 0x000fe20000000f00 */
[----:B------:R-:W-:Y:S01]  /*b120*/  ULDC.64 UR4, c[0x4][0x70] ;  /* 0x01001c0000047ab9 */ /* 0x000fe20000000a00 */
[----:B------:R-:W-:Y:S01]  /*b130*/  ULDC.64 UR6, c[0x4][0x8] ;  /* 0x0100020000067ab9 */ /* 0x000fe20000000a00 */
[----:B------:R-:W-:Y:S01]  /*b140*/  IMAD.U32 R4, RZ, RZ, UR4 ;  /* 0x00000004ff047e24 */ /* 0x000fe2000f8e00ff */
[----:B--2-4-:R1:W2:Y:S01]  /*b150*/  LDC.64 R2, c[0x4][R0] ;  /* 0x0100000000027b82 */ /* 0x0142a20000000a00 */
[----:B------:R-:W-:Y:S01]  /*b160*/  MOV R5, UR5 ;  /* 0x0000000500057c02 */ /* 0x000fe20008000f00 */
[----:B------:R-:W-:Y:S01]  /*b170*/  ULDC.64 UR4, c[0x4][0x78] ;  /* 0x01001e0000047ab9 */ /* 0x000fe20000000a00 */
[----:B------:R-:W-:Y:S01]  /*b180*/  MOV R10, UR6 ;  /* 0x00000006000a7c02 */ /* 0x000fe20008000f00 */
[----:B------:R-:W-:Y:S01]  /*b190*/  IMAD.U32 R11, RZ, RZ, UR7 ;  /* 0x00000007ff0b7e24 */ /* 0x000fe2000f8e00ff */
[----:B------:R-:W-:Y:S02]  /*b1a0*/  MOV R6, UR4 ;  /* 0x0000000400067c02 */ /* 0x000fe40008000f00 */
[----:B------:R-:W-:-:S02]  /*b1b0*/  MOV R7, UR5 ;  /* 0x0000000500077c02 */ /* 0x000fc40008000f00 */
[----:B------:R-:W-:Y:S02]  /*b1c0*/  MOV R8, 0x70 ;  /* 0x0000007000087802 */ /* 0x000fe40000000f00 */
[----:B------:R-:W-:Y:S02]  /*b1d0*/  MOV R12, 0x1 ;  /* 0x00000001000c7802 */ /* 0x000fe40000000f00 */
[----:B-1----:R-:W-:-:S07]  /*b1e0*/  MOV R13, RZ ;  /* 0x000000ff000d7202 */ /* 0x002fce0000000f00 */
[----:B------:R-:W-:-:S07]  /*b1f0*/  LEPC R20, `(.L_x_62) ;  /* 0x000000001014794e */ /* 0x000fce0000000000 */
[----:B--2---:R-:W-:Y:S05]  /*b200*/  CALL.ABS.NOINC R2 ;  /* 0x0000000002007343 */ /* 0x004fea0003c00000 */
.L_x_62:
[----:B------:R-:W-:Y:S01]  /*b210*/  MOV R18, UR38 ;  /* 0x0000002600127c02 */ /* 0x000fe20008000f00 */
[----:B--2-4-:R-:W-:-:S04]  /*b220*/  IMAD.U32 R3, RZ, RZ, UR36 ;  /* 0x00000024ff037e24 */ /* 0x014fc8000f8e00ff */
[----:B------:R-:W-:-:S05]  /*b230*/  IMAD R18, R3, 0x2200, R18 ;  /* 0x0000220003127824 */ /* 0x000fca00078e0212 */
[----:B------:R-:W-:-:S04]  /*b240*/  IADD3 R19, R18, -0x2200, RZ ;  /* 0xffffde0012137810 */ /* 0x000fc80007ffe0ff */
[----:B------:R-:W-:-:S13]  /*b250*/  LOP3.LUT P0, RZ, R19, 0x1b0, RZ, 0xc0, !PT ;  /* 0x000001b013ff7812 */ /* 0x000fda000780c0ff */
[----:B------:R-:W-:Y:S05]  /*b260*/  @!P0 BRA `(.L_x_63) ;  /* 0x0000000000408947 */ /* 0x000fea0003800000 */
[----:B------:R-:W-:Y:S01]  /*b270*/  MOV R0, 0x0 ;  /* 0x0000000000007802 */ /* 0x000fe20000000f00 */
[----:B------:R-:W-:Y:S01]  /*b280*/  ULDC.64 UR4, c[0x4][0x70] ;  /* 0x01001c0000047ab9 */ /* 0x000fe20000000a00 */
[----:B------:R-:W-:Y:S01]  /*b290*/  ULDC.64 UR6, c[0x4][0x78] ;  /* 0x01001e0000067ab9 */ /* 0x000fe20000000a00 */
[----:B------:R-:W-:Y:S01]  /*b2a0*/  MOV R4, UR4 ;  /* 0x0000000400047c02 */ /* 0x000fe20008000f00 */
[----:B------:R1:W2:Y:S01]  /*b2b0*/  LDC.64 R2, c[0x4][R0] ;  /* 0x0100000000027b82 */ /* 0x0002a20000000a00 */
[----:B------:R-:W-:Y:S01]  /*b2c0*/  MOV R5, UR5 ;  /* 0x0000000500057c02 */ /* 0x000fe20008000f00 */
[----:B------:R-:W-:Y:S01]  /*b2d0*/  ULDC.64 UR4, c[0x4][0x10] ;  /* 0x0100040000047ab9 */ /* 0x000fe20000000a00 */
[----:B------:R-:W-:Y:S01]  /*b2e0*/  MOV R6, UR6 ;  /* 0x0000000600067c02 */ /* 0x000fe20008000f00 */
[----:B------:R-:W-:Y:S01]  /*b2f0*/  IMAD.U32 R7, RZ, RZ, UR7 ;  /* 0x00000007ff077e24 */ /* 0x000fe2000f8e00ff */
[----:B------:R-:W-:Y:S01]  /*b300*/  MOV R10, UR4 ;  /* 0x00000004000a7c02 */ /* 0x000fe20008000f00 */
[----:B------:R-:W-:Y:S01]  /*b310*/  IMAD.MOV.U32 R13, RZ, RZ, RZ ;  /* 0x000000ffff0d7224 */ /* 0x000fe200078e00ff */
[----:B------:R-:W-:-:S02]  /*b320*/  MOV R11, UR5 ;  /* 0x00000005000b7c02 */ /* 0x000fc40008000f00 */
[----:B------:R-:W-:Y:S02]  /*b330*/  MOV R8, 0x70 ;  /* 0x0000007000087802 */ /* 0x000fe40000000f00 */
[----:B-1----:R-:W-:-:S07]  /*b340*/  MOV R12, 0x1 ;  /* 0x00000001000c7802 */ /* 0x002fce0000000f00 */
[----:B------:R-:W-:-:S07]  /*b350*/  LEPC R20, `(.L_x_63) ;  /* 0x000000001014794e */ /* 0x000fce0000000000 */
[----:B--2---:R-:W-:Y:S05]  /*b360*/  CALL.ABS.NOINC R2 ;  /* 0x0000000002007343 */ /* 0x004fea0003c00000 */
.L_x_63:
[----:B------:R-:W1:Y:S01]  /*b370*/  S2R R5, SR_TID.X ;  /* 0x0000000000057919 */ /* 0x000e620000002100 */
[----:B------:R-:W-:Y:S01]  /*b380*/  ULDC.64 UR4, c[0x0][0x730] ;  /* 0x0001cc0000047ab9 */ /* 0x000fe20000000a00 */
[----:B------:R-:W-:Y:S02]  /*b390*/  IADD3 R16, R16, 0x1f, RZ ;  /* 0x0000001f10107810 */ /* 0x000fe40007ffe0ff */
[----:B------:R-:W-:Y:S02]  /*b3a0*/  ISETP.NE.U32.AND P0, PT, RZ, UR4, PT ;  /* 0x00000004ff007c0c */ /* 0x000fe4000bf05070 */
[----:B------:R-:W-:Y:S02]  /*b3b0*/  ISETP.GT.U32.AND P1, PT, R16, 0x3e, PT ;  /* 0x0000003e1000780c */ /* 0x000fe40003f24070 */
[----:B------:R-:W-:-:S13]  /*b3c0*/  ISETP.NE.AND.EX P0, PT, RZ, UR5, PT, P0 ;  /* 0x00000005ff007c0c */ /* 0x000fda000bf05300 */
[----:B------:R-:W2:Y:S01]  /*b3d0*/  @P0 LDC R39, c[0x0][0x720] ;  /* 0x0001c800ff270b82 */ /* 0x000ea20000000800 */
[C---:B-1----:R-:W-:Y:S02]  /*b3e0*/  SHF.L.U32 R0, R5.reuse, 0x5, RZ ;  /* 0x0000000505007819 */ /* 0x042fe400000006ff */
[----:B------:R-:W-:Y:S02]  /*b3f0*/  SHF.R.U32.HI R3, RZ, 0x1, R5 ;  /* 0x00000001ff037819 */ /* 0x000fe40000011605 */
[C---:B------:R-:W-:Y:S02]  /*b400*/  LOP3.LUT R2, R0.reuse, 0xc0, RZ, 0xc0, !PT ;  /* 0x000000c000027812 */ /* 0x040fe400078ec0ff */
[----:B------:R-:W-:Y:S02]  /*b410*/  LOP3.LUT R4, R0, 0x20, RZ, 0xc0, !PT ;  /* 0x0000002000047812 */ /* 0x000fe400078ec0ff */
[----:B------:R-:W-:Y:S02]  /*b420*/  LOP3.LUT R2, R2, 0x8, R3, 0xf8, !PT ;  /* 0x0000000802027812 */ /* 0x000fe400078ef803 */
[----:B------:R-:W-:-:S02]  /*b430*/  SHF.L.U32 R3, R5, 0x2, RZ ;  /* 0x0000000205037819 */ /* 0x000fc400000006ff */
[----:B------:R-:W-:Y:S01]  /*b440*/  LEA R4, R17, R4, 0x9 ;  /* 0x0000000411047211 */ /* 0x000fe200078e48ff */
[-C--:B--2---:R-:W-:Y:S01]  /*b450*/  FMUL R7, R24, R39.reuse ;  /* 0x0000002718077220 */ /* 0x084fe20000400000 */
[----:B------:R-:W-:Y:S01]  /*b460*/  LOP3.LUT R3, R2, 0x18, R3, 0x78, !PT ;  /* 0x0000001802037812 */ /* 0x000fe200078e7803 */
[-C--:B------:R-:W-:Y:S01]  /*b470*/  FMUL R2, R94, R39.reuse ;  /* 0x000000275e027220 */ /* 0x080fe20000400000 */
[----:B------:R-:W-:Y:S01]  /*b480*/  LOP3.LUT R0, R0, 0x100, RZ, 0xc0, !PT ;  /* 0x0000010000007812 */ /* 0x000fe200078ec0ff */
[-C--:B------:R-:W-:Y:S01]  /*b490*/  FMUL R9, R26, R39.reuse ;  /* 0x000000271a097220 */ /* 0x080fe20000400000 */
[----:B------:R-:W-:Y:S01]  /*b4a0*/  LOP3.LUT P0, RZ, R5, 0x4, RZ, 0xc0, !PT ;  /* 0x0000000405ff7812 */ /* 0x000fe2000780c0ff */
[-C--:B------:R-:W-:Y:S01]  /*b4b0*/  FMUL R5, R22, R39.reuse ;  /* 0x0000002716057220 */ /* 0x080fe20000400000 */
[----:B------:R-:W-:Y:S01]  /*b4c0*/  IADD3 R3, R3, R4, R0 ;  /* 0x0000000403037210 */ /* 0x000fe20007ffe000 */
[-C--:B------:R-:W-:Y:S01]  /*b4d0*/  FMUL R4, R88, R39.reuse ;  /* 0x0000002758047220 */ /* 0x080fe20000400000 */
[-C--:B------:R-:W-:Y:S01]  /*b4e0*/  FMUL R0, R90, R39.reuse ;  /* 0x000000275a007220 */ /* 0x080fe20000400000 */
[-C--:B------:R-:W-:Y:S01]  /*b4f0*/  FMUL R10, R98, R39.reuse ;  /* 0x00000027620a7220 */ /* 0x080fe20000400000 */
[-C--:B------:R-:W-:Y:S01]  /*b500*/  FMUL R11, R28, R39.reuse ;  /* 0x000000271c0b7220 */ /* 0x080fe20000400000 */
        /* <DEDUP_REMOVED lines=9> */
[----:B------:R-:W-:Y:S01]  /*b5a0*/  FMUL R101, R101, R39 ;  /* 0x0000002765657220 */ /* 0x000fe20000400000 */
[----:B------:R-:W-:Y:S01]  /*b5b0*/  IMAD.MOV.U32 R0, RZ, RZ, 0x10 ;  /* 0x00000010ff007424 */ /* 0x000fe200078e00ff */
[----:B------:R-:W-:Y:S01]  /*b5c0*/  LEA R19, R3, R19, 0x1 ;  /* 0x0000001303137211 */ /* 0x000fe200078e08ff */
[-C--:B------:R-:W-:Y:S01]  /*b5d0*/  FMUL R14, R32, R39.reuse ;  /* 0x00000027200e7220 */ /* 0x080fe20000400000 */
[----:B------:R-:W-:Y:S01]  /*b5e0*/  F2FP.BF16.F32.PACK_AB R7, R9, R2 ;  /* 0x000000020907723e */ /* 0x000fe200000010ff */
[-C--:B------:R-:W-:Y:S01]  /*b5f0*/  FMUL R16, R34, R39.reuse ;  /* 0x0000002722107220 */ /* 0x080fe20000400000 */
[-C--:B------:R-:W-:Y:S01]  /*b600*/  FMUL R20, R36, R39.reuse ;  /* 0x0000002724147220 */ /* 0x080fe20000400000 */
        /* <DEDUP_REMOVED lines=45> */
[----:B------:R-:W-:Y:S01]  /*b8e0*/  F2FP.BF16.F32.PACK_AB R11, R13, R12 ;  /* 0x0000000c0d0b723e */ /* 0x000fe200000010ff */
[----:B------:R-:W-:Y:S01]  /*b8f0*/  FMUL R39, R150, R39 ;  /* 0x0000002796277220 */ /* 0x000fe20000400000 */
[----:B------:R-:W-:-:S02]  /*b900*/  F2FP.BF16.F32.PACK_AB R6, R93, R6 ;  /* 0x000000065d06723e */ /* 0x000fc400000010ff */
[----:B------:R-:W-:Y:S02]  /*b910*/  F2FP.BF16.F32.PACK_AB R8, R97, R8 ;  /* 0x000000086108723e */ /* 0x000fe400000010ff */
[----:B------:R-:W-:Y:S02]  /*b920*/  F2FP.BF16.F32.PACK_AB R10, R101, R100 ;  /* 0x00000064650a723e */ /* 0x000fe400000010ff */
[----:B------:R-:W-:Y:S02]  /*b930*/  SEL R0, R0, 0xfffffff0, !P0 ;  /* 0xfffffff000007807 */ /* 0x000fe40004000000 */
[----:B------:R-:W-:Y:S01]  /*b940*/  IADD3 R13, R19, 0x1000, RZ ;  /* 0x00001000130d7810 */ /* 0x000fe20007ffe0ff */
[----:B------:R-:W-:Y:S06]  /*b950*/  @P1 BRA `(.L_x_64) ;  /* 0x0000000000041947 */ /* 0x000fec0003800000 */
[----:B------:R-:W-:-:S04]  /*b960*/  DEPBAR.LE SB0, 0x1 ;  /* 0x000080400000791a */ /* 0x000fc80000000000 */
.L_x_64:
[----:B------:R-:W-:Y:S05]  /*b970*/  WARPSYNC.ALL ;  /* 0x0000000000007948 */ /* 0x000fea0003800000 */
[----:B------:R-:W-:Y:S01]  /*b980*/  BAR.SYNC.DEFER_BLOCKING 0x1, 0x80 ;  /* 0x0042000000007b1d */ /* 0x000fe20000010000 */
[----:B------:R-:W-:Y:S02]  /*b990*/  LEA R3, R3, R18, 0x1 ;  /* 0x0000001203037211 */ /* 0x000fe400078e08ff */
[C---:B------:R-:W-:Y:S01]  /*b9a0*/  LEA R13, R0.reuse, R13, 0x1 ;  /* 0x0000000d000d7211 */ /* 0x040fe200078e08ff */
[----:B------:R-:W-:Y:S01]  /*b9b0*/  IMAD R0, R0, 0x2, R19 ;  /* 0x0000000200007824 */ /* 0x000fe200078e0213 */
[----:B------:R-:W-:Y:S01]  /*b9c0*/  F2FP.BF16.F32.PACK_AB R104, R105, R104 ;  /* 0x000000686968723e */ /* 0x000fe200000010ff */
[----:B------:R-:W-:Y:S01]  /*b9d0*/  BSSY B0, `(.L_x_65) ;  /* 0x000001e000007945 */ /* 0x000fe20003800000 */
[----:B------:R-:W-:-:S02]  /*b9e0*/  F2FP.BF16.F32.PACK_AB R112, R113, R112 ;  /* 0x000000707170723e */ /* 0x000fc400000010ff */
[----:B------:R-:W-:Y:S02]  /*b9f0*/  F2FP.BF16.F32.PACK_AB R105, R14, R15 ;  /* 0x0000000f0e69723e */ /* 0x000fe400000010ff */
[----:B------:R-:W-:Y:S02]  /*ba00*/  F2FP.BF16.F32.PACK_AB R106, R109, R108 ;  /* 0x0000006c6d6a723e */ /* 0x000fe400000010ff */
[----:B------:R-:W-:Y:S02]  /*ba10*/  F2FP.BF16.F32.PACK_AB R107, R16, R17 ;  /* 0x00000011106b723e */ /* 0x000fe400000010ff */
[----:B------:R-:W-:Y:S02]  /*ba20*/  F2FP.BF16.F32.PACK_AB R113, R20, R21 ;  /* 0x000000151471723e */ /* 0x000fe400000010ff */
[----:B------:R-:W-:Y:S02]  /*ba30*/  F2FP.BF16.F32.PACK_AB R114, R117, R116 ;  /* 0x000000747572723e */ /* 0x000fe400000010ff */
[----:B------:R-:W-:Y:S01]  /*ba40*/  F2FP.BF16.F32.PACK_AB R115, R22, R23 ;  /* 0x000000171673723e */ /* 0x000fe200000010ff */
[----:B------:R1:W-:Y:S04]  /*ba50*/  STSM.16.M88.4 [R3+-0x2200], R4 ;  /* 0xffde000403007844 */ /* 0x0003e80000000200 */
[----:B------:R1:W-:Y:S01]  /*ba60*/  STSM.16.M88.4 [R0], R8 ;  /* 0x0000000800007844 */ /* 0x0003e20000000200 */
[----:B------:R-:W-:Y:S01]  /*ba70*/  @!PT LDS RZ, [RZ] ;  /* 0x00000000fffff984 */ /* 0x000fe20000000800 */
[----:B------:R-:W-:Y:S01]  /*ba80*/  @!PT LDS RZ, [RZ] ;  /* 0x00000000fffff984 */ /* 0x000fe20000000800 */
[----:B------:R-:W-:Y:S01]  /*ba90*/  @!PT LDS RZ, [RZ] ;  /* 0x00000000fffff984 */ /* 0x000fe20000000800 */
[----:B------:R-:W-:Y:S01]  /*baa0*/  @!PT LDS RZ, [RZ] ;  /* 0x00000000fffff984 */ /* 0x000fe20000000800 */
[----:B------:R2:W-:Y:S06]  /*bab0*/  MEMBAR.ALL.CTA ;  /* 0x0000000000007992 */ /* 0x0005ec0000008000 */
[----:B--2---:R-:W2:Y:S02]  /*bac0*/  FENCE.VIEW.ASYNC.S ;  /* 0x00000000000073c6 */ /* 0x004ea40000000000 */
[----:B--2---:R-:W-:Y:S06]  /*bad0*/  BAR.SYNC.DEFER_BLOCKING 0x1, 0x80 ;  /* 0x0042000000007b1d */ /* 0x004fec0000010000 */
[----:B------:R-:W-:Y:S05]  /*bae0*/  @P1 BRA `(.L_x_66) ;  /* 0x0000000000301947 */ /* 0x000fea0003800000 */
[----:B------:R-:W-:Y:S01]  /*baf0*/  S2UR UR12, SR_CTAID.Z ;  /* 0x00000000000c79c3 */ /* 0x000fe20000002700 */
[----:B------:R-:W-:Y:S01]  /*bb00*/  R2UR UR8, R18 ;  /* 0x00000000120872ca */ /* 0x000fe200000e0000 */
[----:B------:R-:W-:Y:S01]  /*bb10*/  ULDC.64 UR4, c[0x0][0x198] ;  /* 0x0000660000047ab9 */ /* 0x000fe20000000a00 */
[----:B------:R-:W-:Y:S02]  /*bb20*/  USHF.L.U32 UR10, UR37, 0x6, URZ ;  /* 0x00000006250a7899 */ /* 0x000fe4000800063f */
[----:B------:R-:W-:Y:S01]  /*bb30*/  UIADD3 UR4, UP0, UR4, 0x670, URZ ;  /* 0x0000067004047890 */ /* 0x000fe2000ff1e03f */
[----:B------:R-:W-:Y:S02]  /*bb40*/  UMOV UR9, URZ ;  /* 0x0000003f00097c82 */ /* 0x000fe40008000000 */
[----:B------:R-:W2:Y:S01]  /*bb50*/  S2UR UR11, SR_CTAID.Y ;  /* 0x00000000000b79c3 */ /* 0x000ea20000002600 */
[----:B------:R-:W-:-:S05]  /*bb60*/  UIADD3.X UR5, URZ, UR5, URZ, UP0, !UPT ;  /* 0x000000053f057290 */ /* 0x000fca00087fe43f */
[----:B------:R-:W-:-:S09]  /*bb70*/  UIADD3 UR8, UR8, -0x2200, URZ ;  /* 0xffffde0008087890 */ /* 0x000fd2000fffe03f */
[----:B--2---:R2:W-:Y:S01]  /*bb80*/  UTMASTG.4D [UR8], [UR4] ;  /* 0x00000008040073b5 */ /* 0x0045e20008018000 */
[----:B------:R0:W-:Y:S01]  /*bb90*/  UTMACMDFLUSH ;  /* 0x00000000000079b7 */ /* 0x0001e20000000000 */
[----:B--2---:R-:W-:-:S04]  /*bba0*/  DEPBAR.LE SB0, 0x1 ;  /* 0x000080400000791a */ /* 0x004fc80000000000 */
.L_x_66:
[----:B------:R-:W-:Y:S05]  /*bbb0*/  BSYNC B0 ;  /* 0x0000000000007941 */ /* 0x000fea0003800000 */
.L_x_65:
[----:B------:R-:W-:Y:S01]  /*bbc0*/  BAR.SYNC.DEFER_BLOCKING 0x1, 0x80 ;  /* 0x0042000000007b1d */ /* 0x000fe20000010000 */
[----:B------:R-:W-:Y:S02]  /*bbd0*/  F2FP.BF16.F32.PACK_AB R120, R121, R120 ;  /* 0x000000787978723e */ /* 0x000fe400000010ff */
[----:B------:R-:W-:Y:S02]  /*bbe0*/  F2FP.BF16.F32.PACK_AB R128, R129, R128 ;  /* 0x000000808180723e */ /* 0x000fe400000010ff */
[----:B------:R-:W-:Y:S01]  /*bbf0*/  F2FP.BF16.F32.PACK_AB R121, R24, R25 ;  /* 0x000000191879723e */ /* 0x000fe200000010ff */
[----:B------:R-:W-:Y:S01]  /*bc00*/  BSSY B0, `(.L_x_67) ;  /* 0x000001c000007945 */ /* 0x000fe20003800000 */
[----:B------:R-:W-:Y:S02]  /*bc10*/  F2FP.BF16.F32.PACK_AB R122, R125, R124 ;  /* 0x0000007c7d7a723e */ /* 0x000fe400000010ff */
[----:B------:R-:W-:Y:S02]  /*bc20*/  F2FP.BF16.F32.PACK_AB R123, R26, R27 ;  /* 0x0000001b1a7b723e */ /* 0x000fe400000010ff */
[----:B------:R-:W-:-:S02]  /*bc30*/  F2FP.BF16.F32.PACK_AB R129, R28, R29 ;  /* 0x0000001d1c81723e */ /* 0x000fc400000010ff */
[----:B------:R-:W-:Y:S02]  /*bc40*/  F2FP.BF16.F32.PACK_AB R130, R133, R132 ;  /* 0x000000848582723e */ /* 0x000fe400000010ff */
[----:B------:R-:W-:Y:S01]  /*bc50*/  F2FP.BF16.F32.PACK_AB R131, R30, R31 ;  /* 0x0000001f1e83723e */ /* 0x000fe200000010ff */
[----:B------:R2:W-:Y:S04]  /*bc60*/  STSM.16.M88.4 [R19+0x1000], R104 ;  /* 0x0010006813007844 */ /* 0x0005e80000000200 */
[----:B------:R2:W-:Y:S01]  /*bc70*/  STSM.16.M88.4 [R0+0x1000], R112 ;  /* 0x0010007000007844 */ /* 0x0005e20000000200 */
[----:B------:R-:W-:Y:S01]  /*bc80*/  @!PT LDS RZ, [RZ] ;  /* 0x00000000fffff984 */ /* 0x000fe20000000800 */
[----:B------:R-:W-:Y:S01]  /*bc90*/  @!PT LDS RZ, [RZ] ;  /* 0x00000000fffff984 */ /* 0x000fe20000000800 */
[----:B------:R-:W-:Y:S01]  /*bca0*/  @!PT LDS RZ, [RZ] ;  /* 0x00000000fffff984 */ /* 0x000fe20000000800 */
[----:B------:R-:W-:Y:S01]  /*bcb0*/  @!PT LDS RZ, [RZ] ;  /* 0x00000000fffff984 */ /* 0x000fe20000000800 */
[----:B------:R3:W-:Y:S06]  /*bcc0*/  MEMBAR.ALL.CTA ;  /* 0x0000000000007992 */ /* 0x0007ec0000008000 */
[----:B---3--:R-:W3:Y:S02]  /*bcd0*/  FENCE.VIEW.ASYNC.S ;  /* 0x00000000000073c6 */ /* 0x008ee40000000000 */
[----:B---3--:R-:W-:Y:S06]  /*bce0*/  BAR.SYNC.DEFER_BLOCKING 0x1, 0x80 ;  /* 0x0042000000007b1d */ /* 0x008fec0000010000 */
[----:B------:R-:W-:Y:S05]  /*bcf0*/  @P1 BRA `(.L_x_68) ;  /* 0x0000000000301947 */ /* 0x000fea0003800000 */
[----:B------:R-:W-:Y:S01]  /*bd00*/  S2UR UR12, SR_CTAID.Z ;  /* 0x00000000000c79c3 */ /* 0x000fe20000002700 */
[----:B------:R-:W-:Y:S01]  /*bd10*/  R2UR UR8, R18 ;  /* 0x00000000120872ca */ /* 0x000fe200000e0000 */
[----:B------:R-:W-:Y:S01]  /*bd20*/  ULDC.64 UR4, c[0x0][0x198] ;  /* 0x0000660000047ab9 */ /* 0x000fe20000000a00 */
[----:B------:R-:W-:Y:S02]  /*bd30*/  USHF.L.U32 UR10, UR37, 0x6, URZ ;  /* 0x00000006250a7899 */ /* 0x000fe4000800063f */
[----:B------:R-:W-:Y:S01]  /*bd40*/  UIADD3 UR4, UP0, UR4, 0x670, URZ ;  /* 0x0000067004047890 */ /* 0x000fe2000ff1e03f */
[----:B------:R-:W-:Y:S02]  /*bd50*/  UMOV UR9, 0x20 ;  /* 0x0000002000097882 */ /* 0x000fe40000000000 */
[----:B------:R-:W3:Y:S01]  /*bd60*/  S2UR UR11, SR_CTAID.Y ;  /* 0x00000000000b79c3 */ /* 0x000ee20000002600 */
[----:B------:R-:W-:-:S05]  /*bd70*/  UIADD3.X UR5, URZ, UR5, URZ, UP0, !UPT ;  /* 0x000000053f057290 */ /* 0x000fca00087fe43f */
[----:B------:R-:W-:-:S09]  /*bd80*/  UIADD3 UR8, UR8, -0x1200, URZ ;  /* 0xffffee0008087890 */ /* 0x000fd2000fffe03f */
[----:B---3--:R3:W-:Y:S01]  /*bd90*/  UTMASTG.4D [UR8], [UR4] ;  /* 0x00000008040073b5 */ /* 0x0087e20008018000 */
[----:B------:R0:W-:Y:S01]  /*bda0*/  UTMACMDFLUSH ;  /* 0x00000000000079b7 */ /* 0x0001e20000000000 */
[----:B---3--:R-:W-:-:S04]  /*bdb0*/  DEPBAR.LE SB0, 0x1 ;  /* 0x000080400000791a */ /* 0x008fc80000000000 */
.L_x_68:
[----:B------:R-:W-:Y:S05]  /*bdc0*/  BSYNC B0 ;  /* 0x0000000000007941 */ /* 0x000fea0003800000 */
.L_x_67:
        /* <DEDUP_REMOVED lines=10> */
[----:B------:R3:W-:Y:S04]  /*be70*/  STSM.16.M88.4 [R19], R120 ;  /* 0x0000007813007844 */ /* 0x0007e80000000200 */
[----:B------:R3:W-:Y:S01]  /*be80*/  STSM.16.M88.4 [R0], R128 ;  /* 0x0000008000007844 */ /* 0x0007e20000000200 */
[----:B------:R-:W-:Y:S01]  /*be90*/  @!PT LDS RZ, [RZ] ;  /* 0x00000000fffff984 */ /* 0x000fe20000000800 */
[----:B------:R-:W-:Y:S01]  /*bea0*/  @!PT LDS RZ, [RZ] ;  /* 0x00000000fffff984 */ /* 0x000fe20000000800 */
[----:B------:R-:W-:Y:S01]  /*beb0*/  @!PT LDS RZ, [RZ] ;  /* 0x00000000fffff984 */ /* 0x000fe20000000800 */
[----:B------:R-:W-:Y:S01]  /*bec0*/  @!PT LDS RZ, [RZ] ;  /* 0x00000000fffff984 */ /* 0x000fe20000000800 */
[----:B------:R4:W-:Y:S06]  /*bed0*/  MEMBAR.ALL.CTA ;  /* 0x0000000000007992 */ /* 0x0009ec0000008000 */
[----:B----4-:R-:W4:Y:S02]  /*bee0*/  FENCE.VIEW.ASYNC.S ;  /* 0x00000000000073c6 */ /* 0x010f240000000000 */
[----:B----4-:R-:W-:Y:S06]  /*bef0*/  BAR.SYNC.DEFER_BLOCKING 0x1, 0x80 ;  /* 0x0042000000007b1d */ /* 0x010fec0000010000 */
[----:B------:R-:W-:Y:S05]  /*bf00*/  @P1 BRA `(.L_x_70) ;  /* 0x0000000000301947 */ /* 0x000fea0003800000 */
[----:B------:R-:W-:Y:S01]  /*bf10*/  S2UR UR12, SR_CTAID.Z ;  /* 0x00000000000c79c3 */ /* 0x000fe20000002700 */
[----:B------:R-:W-:Y:S01]  /*bf20*/  R2UR UR8, R18 ;  /* 0x00000000120872ca */ /* 0x000fe200000e0000 */
[----:B------:R-:W-:Y:S01]  /*bf30*/  ULDC.64 UR4, c[0x0][0x198] ;  /* 0x0000660000047ab9 */ /* 0x000fe20000000a00 */
[----:B------:R-:W-:Y:S02]  /*bf40*/  USHF.L.U32 UR10, UR37, 0x6, URZ ;  /* 0x00000006250a7899 */ /* 0x000fe4000800063f */
[----:B------:R-:W-:Y:S01]  /*bf50*/  UIADD3 UR4, UP0, UR4, 0x670, URZ ;  /* 0x0000067004047890 */ /* 0x000fe2000ff1e03f */
[----:B------:R-:W-:Y:S02]  /*bf60*/  UMOV UR9, 0x40 ;  /* 0x0000004000097882 */ /* 0x000fe40000000000 */
[----:B------:R-:W4:Y:S01]  /*bf70*/  S2UR UR11, SR_CTAID.Y ;  /* 0x00000000000b79c3 */ /* 0x000f220000002600 */
[----:B------:R-:W-:-:S05]  /*bf80*/  UIADD3.X UR5, URZ, UR5, URZ, UP0, !UPT ;  /* 0x000000053f057290 */ /* 0x000fca00087fe43f */
[----:B------:R-:W-:-:S09]  /*bf90*/  UIADD3 UR8, UR8, -0x2200, URZ ;  /* 0xffffde0008087890 */ /* 0x000fd2000fffe03f */
[----:B----4-:R4:W-:Y:S01]  /*bfa0*/  UTMASTG.4D [UR8], [UR4] ;  /* 0x00000008040073b5 */ /* 0x0109e20008018000 */
[----:B------:R0:W-:Y:S01]  /*bfb0*/  UTMACMDFLUSH ;  /* 0x00000000000079b7 */ /* 0x0001e20000000000 */
[----:B----4-:R-:W-:-:S04]  /*bfc0*/  DEPBAR.LE SB0, 0x1 ;  /* 0x000080400000791a */ /* 0x010fc80000000000 */
.L_x_70:
[----:B------:R-:W-:Y:S05]  /*bfd0*/  BSYNC B0 ;  /* 0x0000000000007941 */ /* 0x000fea0003800000 */
.L_x_69:
[----:B------:R-:W-:Y:S06]  /*bfe0*/  BAR.SYNC.DEFER_BLOCKING 0x1, 0x80 ;  /* 0x0042000000007b1d */ /* 0x000fec0000010000 */
[----:B------:R-:W-:Y:S01]  /*bff0*/  BSSY B0, `(.L_x_71) ;  /* 0x0000016000007945 */ /* 0x000fe20003800000 */
[----:B------:R4:W-:Y:S04]  /*c000*/  STSM.16.M88.4 [R19+0x1000], R136 ;  /* 0x0010008813007844 */ /* 0x0009e80000000200 */
[----:B------:R4:W-:Y:S01]  /*c010*/  STSM.16.M88.4 [R13], R144 ;  /* 0x000000900d007844 */ /* 0x0009e20000000200 */
[----:B------:R-:W-:Y:S01]  /*c020*/  @!PT LDS RZ, [RZ] ;  /* 0x00000000fffff984 */ /* 0x000fe20000000800 */
[----:B------:R-:W-:Y:S01]  /*c030*/  @!PT LDS RZ, [RZ] ;  /* 0x00000000fffff984 */ /* 0x000fe20000000800 */
[----:B------:R-:W-:Y:S01]  /*c040*/  @!PT LDS RZ, [RZ] ;  /* 0x00000000fffff984 */ /* 0x000fe20000000800 */
[----:B------:R-:W-:Y:S01]  /*c050*/  @!PT LDS RZ, [RZ] ;  /* 0x00000000fffff984 */ /* 0x000fe20000000800 */
[----:B------:R5:W-:Y:S06]  /*c060*/  MEMBAR.ALL.CTA ;  /* 0x0000000000007992 */ /* 0x000bec0000008000 */
[----:B-----5:R-:W5:Y:S02]  /*c070*/  FENCE.VIEW.ASYNC.S ;  /* 0x00000000000073c6 */ /* 0x020f640000000000 */
[----:B-----5:R-:W-:Y:S06]  /*c080*/  BAR.SYNC.DEFER_BLOCKING 0x1, 0x80 ;  /* 0x0042000000007b1d */ /* 0x020fec0000010000 */
[----:B------:R-:W-:Y:S05]  /*c090*/  @P1 BRA `(.L_x_72) ;  /* 0x00000000002c1947 */ /* 0x000fea0003800000 */
[----:B------:R-:W-:Y:S01]  /*c0a0*/  S2UR UR12, SR_CTAID.Z ;  /* 0x00000000000c79c3 */ /* 0x000fe20000002700 */
[----:B------:R-:W-:Y:S01]  /*c0b0*/  R2UR UR8, R18 ;  /* 0x00000000120872ca */ /* 0x000fe200000e0000 */
[----:B------:R-:W-:Y:S01]  /*c0c0*/  ULDC.64 UR4, c[0x0][0x198] ;  /* 0x0000660000047ab9 */ /* 0x000fe20000000a00 */
[----:B------:R-:W-:Y:S02]  /*c0d0*/  USHF.L.U32 UR10, UR37, 0x6, URZ ;  /* 0x00000006250a7899 */ /* 0x000fe4000800063f */
[----:B------:R-:W-:Y:S01]  /*c0e0*/  UIADD3 UR4, UP0, UR4, 0x670, URZ ;  /* 0x0000067004047890 */ /* 0x000fe2000ff1e03f */
[----:B------:R-:W-:Y:S02]  /*c0f0*/  UMOV UR9, 0x60 ;  /* 0x0000006000097882 */ /* 0x000fe40000000000 */
[----:B------:R-:W5:Y:S01]  /*c100*/  S2UR UR11, SR_CTAID.Y ;  /* 0x00000000000b79c3 */ /* 0x000f620000002600 */
[----:B------:R-:W-:-:S05]  /*c110*/  UIADD3.X UR5, URZ, UR5, URZ, UP0, !UPT ;  /* 0x000000053f057290 */ /* 0x000fca00087fe43f */
[----:B------:R-:W-:-:S09]  /*c120*/  UIADD3 UR8, UR8, -0x1200, URZ ;  /* 0xffffee0008087890 */ /* 0x000fd2000fffe03f */
[----:B-----5:R1:W-:Y:S02]  /*c130*/  UTMASTG.4D [UR8], [UR4] ;  /* 0x00000008040073b5 */ /* 0x0203e40008018000 */
[----:B-1----:R0:W-:Y:S02]  /*c140*/  UTMACMDFLUSH ;  /* 0x00000000000079b7 */ /* 0x0021e40000000000 */
.L_x_72:
[----:B------:R-:W-:Y:S05]  /*c150*/  BSYNC B0 ;  /* 0x0000000000007941 */ /* 0x000fea0003800000 */
.L_x_71:
[----:B------:R-:W-:Y:S01]  /*c160*/  UIADD3 UR36, UR36, -0x1, URZ ;  /* 0xffffffff24247890 */ /* 0x000fe2000fffe03f */
[----:B------:R-:W-:-:S04]  /*c170*/  DEPBAR.LE SB0, 0x0 ;  /* 0x000080000000791a */ /* 0x000fc80000000000 */
[----:B------:R-:W-:-:S04]  /*c180*/  USHF.L.U32 UR4, UR36, 0x3, URZ ;  /* 0x0000000324047899 */ /* 0x000fc8000800063f */
[----:B------:R-:W-:-:S04]  /*c190*/  ULOP3.LUT UR4, UR4, 0x8, URZ, 0xe2, !UPT ;  /* 0x0000000804047892 */ /* 0x000fc8000f8ee23f */
[----:B------:R-:W-:-:S06]  /*c1a0*/  ULOP3.LUT UR4, UR4, 0x18, URZ, 0x3c, !UPT ;  /* 0x0000001804047892 */ /* 0x000fcc000f8e3c3f */
[----:B-123--:R-:W-:-:S04]  /*c1b0*/  MOV R0, UR4 ;  /* 0x0000000400007c02 */ /* 0x00efc80008000f00 */
[----:B------:R-:W-:Y:S01]  /*c1c0*/  SYNCS.ARRIVE.TRANS64.A1T0 RZ, [R0+UR38+0x30090], RZ ;  /* 0x030090ff00ff79a7 */ /* 0x000fe20008100026 */
[----:B------:R-:W-:Y:S05]  /*c1d0*/  EXIT ;  /* 0x000000000000794d */ /* 0x000fea0003800000 */
.L_x_6:
[----:B------:R-:W-:-:S08]  /*c1e0*/  UISETP.NE.AND UP0, UPT, UR4, 0x1, UPT ;  /* 0x000000010400788c */ /* 0x000fd0000bf05270 */
[----:B------:R-:W1:-:S00]  /*c1f0*/  USETMAXREG.DEALLOC.CTAPOOL 0x18 ;  /* 0x00000018000079c8 */ /* 0x000e4000080e0500 */
[----:B------:R-:W-:-:S13]  /*c200*/  PLOP3.LUT P0, PT, PT, PT, UP0, 0x80, 0x0 ;  /* 0x000000000000781c */ /* 0x000fda0003f0f008 */
[----:B------:R-:W-:Y:S05]  /*c210*/  @P0 EXIT ;  /* 0x000000000000094d */ /* 0x000fea0003800000 */
[----:B------:R-:W2:Y:S01]  /*c220*/  S2UR UR11, SR_CTAID.X ;  /* 0x00000000000b79c3 */ /* 0x000ea20000002500 */
[----:B------:R-:W-:Y:S01]  /*c230*/  ULDC UR4, c[0x0][0x28c] ;  /* 0x0000a30000047ab9 */ /* 0x000fe20000000800 */
[----:B------:R-:W-:Y:S01]  /*c240*/  ELECT P3, URZ, PT ;  /* 0x00000000003f782f */ /* 0x000fe20003860000 */
[----:B------:R-:W-:Y:S01]  /*c250*/  BSSY B0, `(.L_x_73) ;  /* 0x0000035000007945 */ /* 0x000fe20003800000 */
[----:B------:R-:W-:Y:S01]  /*c260*/  UIADD3 UR6, UR4, 0x7f, URZ ;  /* 0x0000007f04067890 */ /* 0x000fe2000fffe03f */
[----:B-1----:R-:W-:Y:S02]  /*c270*/  CS2R R2, SRZ ;  /* 0x0000000000027805 */ /* 0x002fe4000001ff00 */
[----:B------:R-:W-:Y:S01]  /*c280*/  MOV R7, RZ ;  /* 0x000000ff00077202 */ /* 0x000fe20000000f00 */
[----:B------:R-:W-:Y:S01]  /*c290*/  USHF.R.S32.HI UR7, URZ, 0x1f, UR6 ;  /* 0x0000001f3f077899 */ /* 0x000fe20008011406 */
[----:B------:R-:W1:Y:S03]  /*c2a0*/  S2UR UR28, SR_CTAID.Y ;  /* 0x00000000001c79c3 */ /* 0x000e660000002600 */
[----:B------:R-:W-:-:S04]  /*c2b0*/  ULEA.HI UR7, UR7, UR6, URZ, 0x7 ;  /* 0x0000000607077291 */ /* 0x000fc8000f8f383f */
[----:B------:R-:W-:Y:S01]  /*c2c0*/  USHF.R.S32.HI UR7, URZ, 0x7, UR7 ;  /* 0x000000073f077899 */ /* 0x000fe20008011407 */
[----:B------:R-:W3:Y:S01]  /*c2d0*/  S2UR UR29, SR_CTAID.Z ;  /* 0x00000000001d79c3 */ /* 0x000ee20000002700 */
[----:B--2---:R-:W-:-:S04]  /*c2e0*/  USHF.L.U32 UR11, UR11, 0x7, URZ ;  /* 0x000000070b0b7899 */ /* 0x004fc8000800063f */
[----:B------:R-:W-:-:S04]  /*c2f0*/  UIADD3 UR4, UR11, 0xff, URZ ;  /* 0x000000ff0b047890 */ /* 0x000fc8000fffe03f */
[----:B------:R-:W-:-:S04]  /*c300*/  USHF.R.U32.HI UR4, URZ, 0x7, UR4 ;  /* 0x000000073f047899 */ /* 0x000fc80008011604 */
[----:B------:R-:W-:-:S04]  /*c310*/  UISETP.LT.AND UP0, UPT, UR4, UR7, UPT ;  /* 0x000000070400728c */ /* 0x000fc8000bf01270 */
[----:B------:R-:W-:Y:S01]  /*c320*/  USEL UR4, UR4, UR7, UP0 ;  /* 0x0000000704047287 */ /* 0x000fe20008000000 */
[----:B-1-3--:R-:W-:Y:S11]  /*c330*/  @!P3 BRA `(.L_x_74) ;  /* 0x000000000098b947 */ /* 0x00aff60003800000 */
[----:B------:R-:W1:Y:S01]  /*c340*/  S2R R4, SR_CgaCtaId ;  /* 0x0000000000047919 */ /* 0x000e620000008800 */
[----:B------:R-:W-:Y:S02]  /*c350*/  MOV R3, 0x400 ;  /* 0x0000040000037802 */ /* 0x000fe40000000f00 */
[----:B------:R-:W-:Y:S02]  /*c360*/  MOV R5, 0x1 ;  /* 0x0000000100057802 */ /* 0x000fe40000000f00 */
[----:B-1----:R-:W-:Y:S02]  /*c370*/  LEA R4, R4, R3, 0x18 ;  /* 0x0000000304047211 */ /* 0x002fe400078ec0ff */
[----:B------:R-:W-:-:S04]  /*c380*/  SHF.L.U32 R3, R5, 0x1f, RZ ;  /* 0x0000001f05037819 */ /* 0x000fc800000006ff */
[----:B------:R-:W1:Y:S02]  /*c390*/  SYNCS.PHASECHK.TRANS64.TRYWAIT P0, [R4+URZ+0x30060], R3 ;  /* 0x03006003040075a7 */ /* 0x000e64000800017f */
[----:B-1----:R-:W-:Y:S05]  /*c3a0*/  @!P0 BRA `(.L_x_75) ;  /* 0x0000001400248947 */ /* 0x002fea0003800000 */
.L_x_112:
[----:B------:R-:W-:Y:S01]  /*c3b0*/  ULOP3.LUT UR6, UR5, 0x2, URZ, 0xfc, !UPT ;  /* 0x0000000205067892 */ /* 0x000fe2000f8efc3f */
[----:B-1----:R-:W-:-:S03]  /*c3c0*/  @P2 MOV R3, 0x4000 ;  /* 0x0000400000032802 */ /* 0x002fc60000000f00 */
[----:B------:R-:W-:Y:S01]  /*c3d0*/  UPRMT UR6, UR6, 0x9910, URZ ;  /* 0x0000991006067896 */ /* 0x000fe2000800003f */
[----:B------:R1:W-:Y:S03]  /*c3e0*/  @P2 SYNCS.ARRIVE.TRANS64 RZ, [R4+URZ+0x30050], R3 ;  /* 0x0300500304ff29a7 */ /* 0x0003e6000800003f */
[----:B------:R-:W-:-:S06]  /*c3f0*/  UISETP.NE.AND UP0, UPT, UR6, 0x2, UPT ;  /* 0x000000020600788c */ /* 0x000fcc000bf05270 */
[----:B------:R-:W-:-:S13]  /*c400*/  PLOP3.LUT P0, PT, PT, PT, UP0, 0x80, 0x0 ;  /* 0x000000000000781c */ /* 0x000fda0003f0f008 */
[----:B-1----:R-:W-:Y:S05]  /*c410*/  @P0 BRA `(.L_x_76) ;  /* 0x0000000000040947 */ /* 0x002fea0003800000 */
[----:B------:R-:W-:Y:S01]  /*c420*/  BPT.TRAP 0x1 ;  /* 0x000000040000795c */ /* 0x000fe20000300000 */
.L_x_76:
[----:B------:R-:W-:-:S04]  /*c430*/  LOP3.LUT P0, RZ, R0, 0x1f, RZ, 0xc0, !PT ;  /* 0x0000001f00ff7812 */ /* 0x000fc8000780c0ff */
[----:B------:R-:W-:-:S13]  /*c440*/  PLOP3.LUT P0, PT, P0, P2, PT, 0x2a, 0x0 ;  /* 0x000000000000781c */ /* 0x000fda0000704572 */
[----:B------:R-:W-:Y:S05]  /*c450*/  @P0 BRA `(.L_x_77) ;  /* 0x0000000000040947 */ /* 0x000fea0003800000 */
[----:B------:R-:W-:Y:S01]  /*c460*/  BPT.TRAP 0x1 ;  /* 0x000000040000795c */ /* 0x000fe20000300000 */
.L_x_77:
[----:B------:R-:W-:Y:S01]  /*c470*/  R2UR UR8, R4 ;  /* 0x00000000040872ca */ /* 0x000fe200000e0000 */
[----:B------:R-:W-:Y:S01]  /*c480*/  ULDC.64 UR6, c[0x0][0x198] ;  /* 0x0000660000067ab9 */ /* 0x000fe20000000a00 */
[----:B------:R-:W-:Y:S01]  /*c490*/  UMOV UR14, 0x0 ;  /* 0x00000000000e7882 */ /* 0x000fe20000000000 */
[----:B------:R-:W-:Y:S01]  /*c4a0*/  UIADD3 UR6, UP0, UR6, 0xf0, URZ ;  /* 0x000000f006067890 */ /* 0x000fe2000ff1e03f */
[----:B------:R-:W-:Y:S01]  /*c4b0*/  IMAD.MOV.U32 R7, RZ, RZ, 0x40 ;  /* 0x00000040ff077424 */ /* 0x000fe200078e00ff */
[----:B------:R-:W-:Y:S01]  /*c4c0*/  UMOV UR15, 0x10000000 ;  /* 0x10000000000f7882 */ /* 0x000fe20000000000 */
[----:B------:R-:W-:Y:S01]  /*c4d0*/  UMOV UR10, URZ ;  /* 0x0000003f000a7c82 */ /* 0x000fe20008000000 */
[----:B------:R-:W-:Y:S01]  /*c4e0*/  UIADD3.X UR7, URZ, UR7, URZ, UP0, !UPT ;  /* 0x000000073f077290 */ /* 0x000fe200087fe43f */
[----:B------:R-:W-:Y:S01]  /*c4f0*/  MOV R3, 0x1 ;  /* 0x0000000100037802 */ /* 0x000fe20000000f00 */
[----:B------:R-:W-:Y:S01]  /*c500*/  UMOV UR12, UR28 ;  /* 0x0000001c000c7c82 */ /* 0x000fe20008000000 */
[----:B------:R-:W-:Y:S01]  /*c510*/  UMOV UR13, UR29 ;  /* 0x0000001d000d7c82 */ /* 0x000fe20008000000 */
[----:B------:R-:W-:Y:S01]  /*c520*/  UMOV UR26, 0x40 ;  /* 0x00000040001a7882 */ /* 0x000fe20000000000 */
[----:B------:R-:W-:Y:S01]  /*c530*/  UMOV UR27, UR11 ;  /* 0x0000000b001b7c82 */ /* 0x000fe20008000000 */
[----:B------:R-:W-:-:S02]  /*c540*/  UIADD3 UR9, UR8, 0x30050, URZ ;  /* 0x0003005008097890 */ /* 0x000fc4000fffe03f */
[----:B------:R-:W-:-:S05]  /*c550*/  UIADD3 UR24, UR8, 0x2000, URZ ;  /* 0x0000200008187890 */ /* 0x000fca000fffe03f */
[----:B------:R-:W-:Y:S02]  /*c560*/  UMOV UR25, UR9 ;  /* 0x0000000900197c82 */ /* 0x000fe40008000000 */
[----:B------:R1:W-:Y:S02]  /*c570*/  UTMALDG.4D [UR8], [UR6], desc[UR14] ;  /* 0x00000e08060075b4 */ /* 0x0003e40008019000 */
[----:B------:R1:W-:Y:S02]  /*c580*/  UTMALDG.4D [UR24], [UR6], desc[UR14] ;  /* 0x00000e18060075b4 */ /* 0x0003e40008019000 */
[----:B-1----:R-:W-:Y:S01]  /*c590*/  NOP ;  /* 0x0000000000007918 */ /* 0x002fe20000000000 */
.L_x_74:
[----:B------:R-:W-:Y:S05]  /*c5a0*/  BSYNC B0 ;  /* 0x0000000000007941 */ /* 0x000fea0003800000 */
.L_x_73:
[----:B------:R-:W-:Y:S01]  /*c5b0*/  ISETP.LT.AND P4, PT, RZ, UR4, P3 ;  /* 0x00000004ff007c0c */ /* 0x000fe20009f81270 */
[----:B------:R-:W-:-:S12]  /*c5c0*/  BSSY B0, `(.L_x_78) ;  /* 0x0000029000007945 */ /* 0x000fd80003800000 */
[----:B------:R-:W-:Y:S05]  /*c5d0*/  @!P4 BRA `(.L_x_79) ;  /* 0x00000000009cc947 */ /* 0x000fea0003800000 */
[----:B------:R-:W1:Y:S01]  /*c5e0*/  S2R R5, SR_CgaCtaId ;  /* 0x0000000000057919 */ /* 0x000e620000008800 */
[----:B------:R-:W-:-:S04]  /*c5f0*/  MOV R2, 0x400 ;  /* 0x0000040000027802 */ /* 0x000fc80000000f00 */
[----:B-1----:R-:W-:Y:S02]  /*c600*/  LEA R5, R5, R2, 0x18 ;  /* 0x0000000205057211 */ /* 0x002fe400078ec0ff */
[----:B------:R-:W-:-:S04]  /*c610*/  MOV R2, 0x1 ;  /* 0x0000000100027802 */ /* 0x000fc80000000f00 */
[----:B------:R-:W-:-:S04]  /*c620*/  SHF.L.U32 R2, R2, 0x1f, RZ ;  /* 0x0000001f02027819 */ /* 0x000fc800000006ff */
[----:B------:R-:W1:Y:S02]  /*c630*/  SYNCS.PHASECHK.TRANS64.TRYWAIT P0, [R5+URZ+0x30028], R2 ;  /* 0x03002802050075a7 */ /* 0x000e64000800017f */
[----:B-1----:R-:W-:Y:S05]  /*c640*/  @!P0 BRA `(.L_x_80) ;  /* 0x0000001000908947 */ /* 0x002fea0003800000 */
.L_x_113:
        /* <DEDUP_REMOVED lines=8> */
.L_x_81:
[----:B------:R-:W-:-:S04]  /*c6d0*/  LOP3.LUT P0, RZ, R0, 0x1f, RZ, 0xc0, !PT ;  /* 0x0000001f00ff7812 */ /* 0x000fc8000780c0ff */
[----:B------:R-:W-:-:S13]  /*c6e0*/  PLOP3.LUT P0, PT, P0, P2, PT, 0x2a, 0x0 ;  /* 0x000000000000781c */ /* 0x000fda0000704572 */
[----:B------:R-:W-:Y:S05]  /*c6f0*/  @P0 BRA `(.L_x_82) ;  /* 0x0000000000040947 */ /* 0x000fea0003800000 */
[----:B------:R-:W-:Y:S01]  /*c700*/  BPT.TRAP 0x1 ;  /* 0x000000040000795c */ /* 0x000fe20000300000 */
.L_x_82:
[----:B------:R-:W-:Y:S01]  /*c710*/  R2UR UR16, R5 ;  /* 0x00000000051072ca */ /* 0x000fe200000e0000 */
[----:B------:R-:W-:Y:S01]  /*c720*/  ULDC.64 UR6, c[0x0][0x198] ;  /* 0x0000660000067ab9 */ /* 0x000fe20000000a00 */
[----:B------:R-:W-:Y:S01]  /*c730*/  UMOV UR27, URZ ;  /* 0x0000003f001b7c82 */ /* 0x000fe20008000000 */
[----:B------:R-:W-:Y:S01]  /*c740*/  UIADD3 UR6, UP0, UR6, 0x1f0, URZ ;  /* 0x000001f006067890 */ /* 0x000fe2000ff1e03f */
[----:B------:R-:W-:Y:S01]  /*c750*/  MOV R2, 0x1 ;  /* 0x0000000100027802 */ /* 0x000fe20000000f00 */
[----:B------:R-:W-:Y:S01]  /*c760*/  UMOV UR8, 0x0 ;  /* 0x0000000000087882 */ /* 0x000fe20000000000 */
[----:B------:R-:W-:Y:S01]  /*c770*/  UMOV UR9, 0x10000000 ;  /* 0x1000000000097882 */ /* 0x000fe20000000000 */
[----:B------:R-:W-:Y:S01]  /*c780*/  UIADD3.X UR7, URZ, UR7, URZ, UP0, !UPT ;  /* 0x000000073f077290 */ /* 0x000fe200087fe43f */
[----:B------:R-:W-:Y:S01]  /*c790*/  UMOV UR26, URZ ;  /* 0x0000003f001a7c82 */ /* 0x000fe20008000000 */
[----:B------:R-:W-:Y:S01]  /*c7a0*/  UMOV UR18, 0x40 ;  /* 0x0000004000127882 */ /* 0x000fe20000000000 */
[----:B------:R-:W-:Y:S01]  /*c7b0*/  UMOV UR20, UR28 ;  /* 0x0000001c00147c82 */ /* 0x000fe20008000000 */
[----:B------:R-:W-:-:S02]  /*c7c0*/  UMOV UR21, UR29 ;  /* 0x0000001d00157c82 */ /* 0x000fc40008000000 */
[----:B------:R-:W-:Y:S02]  /*c7d0*/  UIADD3 UR24, UR16, 0x8000, URZ ;  /* 0x0000800010187890 */ /* 0x000fe4000fffe03f */
[----:B------:R-:W-:Y:S02]  /*c7e0*/  UIADD3 UR25, UR16, 0x30000, URZ ;  /* 0x0003000010197890 */ /* 0x000fe4000fffe03f */
[----:B------:R-:W-:Y:S01]  /*c7f0*/  UIADD3 UR16, UR16, 0xc000, URZ ;  /* 0x0000c00010107890 */ /* 0x000fe2000fffe03f */
[----:B------:R-:W-:-:S04]  /*c800*/  UMOV UR19, UR27 ;  /* 0x0000001b00137c82 */ /* 0x000fc80008000000 */
[----:B------:R-:W-:Y:S02]  /*c810*/  UMOV UR17, UR25 ;  /* 0x0000001900117c82 */ /* 0x000fe40008000000 */
[----:B------:R1:W-:Y:S02]  /*c820*/  UTMALDG.4D [UR24], [UR6], desc[UR8] ;  /* 0x00000818060075b4 */ /* 0x0003e40008019000 */
[----:B------:R1:W-:Y:S02]  /*c830*/  UTMALDG.4D [UR16], [UR6], desc[UR8] ;  /* 0x00000810060075b4 */ /* 0x0003e40008019000 */
[----:B-1----:R-:W-:Y:S01]  /*c840*/  NOP ;  /* 0x0000000000007918 */ /* 0x002fe20000000000 */
.L_x_79:
[----:B------:R-:W-:Y:S05]  /*c850*/  BSYNC B0 ;  /* 0x0000000000007941 */ /* 0x000fea0003800000 */
.L_x_78:
[----:B------:R-:W-:Y:S04]  /*c860*/  BSSY B0, `(.L_x_83) ;  /* 0x000002c000007945 */ /* 0x000fe80003800000 */
[----:B------:R-:W-:Y:S05]  /*c870*/  @!P3 BRA `(.L_x_84) ;  /* 0x0000000000a8b947 */ /* 0x000fea0003800000 */
[----:B------:R-:W1:Y:S01]  /*c880*/  S2R R5, SR_CgaCtaId ;  /* 0x0000000000057919 */ /* 0x000e620000008800 */
[----:B------:R-:W-:-:S04]  /*c890*/  MOV R4, 0x400 ;  /* 0x0000040000047802 */ /* 0x000fc80000000f00 */
[----:B-1----:R-:W-:Y:S01]  /*c8a0*/  LEA R6, R5, R4, 0x18 ;  /* 0x0000000405067211 */ /* 0x002fe200078ec0ff */
[----:B------:R-:W-:-:S03]  /*c8b0*/  IMAD.MOV.U32 R5, RZ, RZ, 0x1 ;  /* 0x00000001ff057424 */ /* 0x000fc600078e00ff */
[----:B------:R-:W-:Y:S02]  /*c8c0*/  LEA R4, R3, R6, 0x3 ;  /* 0x0000000603047211 */ /* 0x000fe400078e18ff */
[----:B------:R-:W-:-:S04]  /*c8d0*/  SHF.L.U32 R5, R5, 0x1f, RZ ;  /* 0x0000001f05057819 */ /* 0x000fc800000006ff */
[----:B------:R-:W1:Y:S02]  /*c8e0*/  SYNCS.PHASECHK.TRANS64.TRYWAIT P0, [R4+URZ+0x30060], R5 ;  /* 0x03006005040075a7 */ /* 0x000e64000800017f */
[----:B-1----:R-:W-:Y:S05]  /*c8f0*/  @!P0 BRA `(.L_x_85) ;  /* 0x0000000c00f88947 */ /* 0x002fea0003800000 */
.L_x_114:
        /* <DEDUP_REMOVED lines=8> */
.L_x_86:
[----:B------:R-:W-:-:S04]  /*c980*/  LOP3.LUT P0, RZ, R0, 0x1f, RZ, 0xc0, !PT ;  /* 0x0000001f00ff7812 */ /* 0x000fc8000780c0ff */
[----:B------:R-:W-:-:S13]  /*c990*/  PLOP3.LUT P0, PT, P0, P2, PT, 0x2a, 0x0 ;  /* 0x000000000000781c */ /* 0x000fda0000704572 */
[----:B------:R-:W-:Y:S05]  /*c9a0*/  @P0 BRA `(.L_x_87) ;  /* 0x0000000000040947 */ /* 0x000fea0003800000 */
[----:B------:R-:W-:Y:S01]  /*c9b0*/  BPT.TRAP 0x1 ;  /* 0x000000040000795c */ /* 0x000fe20000300000 */
.L_x_87:
[----:B------:R-:W-:Y:S01]  /*c9c0*/  R2UR UR16, R3 ;  /* 0x00000000031072ca */ /* 0x000fe200000e0000 */
[----:B------:R-:W-:Y:S01]  /*c9d0*/  ULDC.64 UR8, c[0x0][0x198] ;  /* 0x0000660000087ab9 */ /* 0x000fe20000000a00 */
[----:B------:R-:W-:Y:S01]  /*c9e0*/  R2UR UR6, R6 ;  /* 0x00000000060672ca */ /* 0x000fe200000e0000 */
[----:B------:R-:W-:Y:S01]  /*c9f0*/  UIADD3 UR8, UP0, UR8, 0xf0, URZ ;  /* 0x000000f008087890 */ /* 0x000fe2000ff1e03f */
[----:B------:R-:W-:Y:S01]  /*ca00*/  R2UR UR19, R7 ;  /* 0x00000000071372ca */ /* 0x000fe200000e0000 */
[----:B------:R-:W-:Y:S01]  /*ca10*/  UMOV UR12, 0x0 ;  /* 0x00000000000c7882 */ /* 0x000fe20000000000 */
[----:B------:R-:W-:Y:S01]  /*ca20*/  R2UR UR17, R4 ;  /* 0x00000000041172ca */ /* 0x000fe200000e0000 */
[----:B------:R-:W-:Y:S01]  /*ca30*/  UIADD3.X UR9, URZ, UR9, URZ, UP0, !UPT ;  /* 0x000000093f097290 */ /* 0x000fe200087fe43f */
[----:B------:R-:W-:Y:S01]  /*ca40*/  UMOV UR13, 0x10000000 ;  /* 0x10000000000d7882 */ /* 0x000fe20000000000 */
[----:B------:R-:W-:Y:S01]  /*ca50*/  UMOV UR18, URZ ;  /* 0x0000003f00127c82 */ /* 0x000fe20008000000 */
[----:B------:R-:W-:Y:S01]  /*ca60*/  UMOV UR20, UR28 ;  /* 0x0000001c00147c82 */ /* 0x000fe20008000000 */
[----:B------:R-:W-:Y:S01]  /*ca70*/  UMOV UR21, UR29 ;  /* 0x0000001d00157c82 */ /* 0x000fe20008000000 */
[----:B------:R-:W-:-:S03]  /*ca80*/  UMOV UR26, 0x40 ;  /* 0x00000040001a7882 */ /* 0x000fc60000000000 */
[----:B------:R-:W-:Y:S02]  /*ca90*/  ULEA UR16, UR16, UR6, 0xe ;  /* 0x0000000610107291 */ /* 0x000fe4000f8e703f */
[----:B------:R-:W-:Y:S02]  /*caa0*/  UIADD3 UR19, UR11, UR19, URZ ;  /* 0x000000130b137290 */ /* 0x000fe4000fffe03f */
[----:B------:R-:W-:Y:S02]  /*cab0*/  UIADD3 UR17, UR17, 0x30050, URZ ;  /* 0x0003005011117890 */ /* 0x000fe4000fffe03f */
[----:B------:R-:W-:-:S03]  /*cac0*/  UIADD3 UR24, UR16, 0x2000, URZ ;  /* 0x0000200010187890 */ /* 0x000fc6000fffe03f */
[----:B------:R-:W-:Y:S02]  /*cad0*/  UMOV UR27, UR19 ;  /* 0x00000013001b7c82 */ /* 0x000fe40008000000 */
[----:B------:R-:W-:Y:S02]  /*cae0*/  UMOV UR25, UR17 ;  /* 0x0000001100197c82 */ /* 0x000fe40008000000 */
[----:B------:R1:W-:Y:S02]  /*caf0*/  UTMALDG.4D [UR16], [UR8], desc[UR12] ;  /* 0x00000c10080075b4 */ /* 0x0003e40008019000 */
[----:B------:R1:W-:Y:S02]  /*cb00*/  UTMALDG.4D [UR24], [UR8], desc[UR12] ;  /* 0x00000c18080075b4 */ /* 0x0003e40008019000 */
[----:B-1----:R-:W-:Y:S01]  /*cb10*/  NOP ;  /* 0x0000000000007918 */ /* 0x002fe20000000000 */
.L_x_84:
[----:B------:R-:W-:Y:S05]  /*cb20*/  BSYNC B0 ;  /* 0x0000000000007941 */ /* 0x000fea0003800000 */
.L_x_83:
[----:B------:R-:W-:Y:S01]  /*cb30*/  BSSY B0, `(.L_x_88) ;  /* 0x000002e000007945 */ /* 0x000fe20003800000 */
[----:B------:R-:W-:-:S03]  /*cb40*/  MOV R8, RZ ;  /* 0x000000ff00087202 */ /* 0x000fc60000000f00 */
[----:B------:R-:W-:Y:S05]  /*cb50*/  @!P4 BRA `(.L_x_89) ;  /* 0x0000000000acc947 */ /* 0x000fea0003800000 */
[----:B------:R-:W1:Y:S01]  /*cb60*/  S2R R4, SR_CgaCtaId ;  /* 0x0000000000047919 */ /* 0x000e620000008800 */
[----:B------:R-:W-:-:S04]  /*cb70*/  MOV R3, 0x400 ;  /* 0x0000040000037802 */ /* 0x000fc80000000f00 */
[----:B-1----:R-:W-:Y:S02]  /*cb80*/  LEA R5, R4, R3, 0x18 ;  /* 0x0000000304057211 */ /* 0x002fe400078ec0ff */
[----:B------:R-:W-:-:S03]  /*cb90*/  MOV R4, 0x1 ;  /* 0x0000000100047802 */ /* 0x000fc60000000f00 */
[----:B------:R-:W-:Y:S01]  /*cba0*/  IMAD R3, R2, 0x8, R5 ;  /* 0x0000000802037824 */ /* 0x000fe200078e0205 */
[----:B------:R-:W-:-:S04]  /*cbb0*/  SHF.L.U32 R4, R4, 0x1f, RZ ;  /* 0x0000001f04047819 */ /* 0x000fc800000006ff */
[----:B------:R-:W1:Y:S02]  /*cbc0*/  SYNCS.PHASECHK.TRANS64.TRYWAIT P0, [R3+URZ+0x30028], R4 ;  /* 0x03002804030075a7 */ /* 0x000e64000800017f */
[----:B-1----:R-:W-:Y:S05]  /*cbd0*/  @!P0 BRA `(.L_x_90) ;  /* 0x0000000c00548947 */ /* 0x002fea0003800000 */
.L_x_115:
        /* <DEDUP_REMOVED lines=8> */
.L_x_91:
[----:B------:R-:W-:-:S04]  /*cc60*/  LOP3.LUT P0, RZ, R0, 0x1f, RZ, 0xc0, !PT ;  /* 0x0000001f00ff7812 */ /* 0x000fc8000780c0ff */
[----:B------:R-:W-:-:S13]  /*cc70*/  PLOP3.LUT P0, PT, P0, P2, PT, 0x2a, 0x0 ;  /* 0x000000000000781c */ /* 0x000fda0000704572 */
[----:B------:R-:W-:Y:S05]  /*cc80*/  @P0 BRA `(.L_x_92) ;  /* 0x0000000000040947 */ /* 0x000fea0003800000 */
[----:B------:R-:W-:Y:S01]  /*cc90*/  BPT.TRAP 0x1 ;  /* 0x000000040000795c */ /* 0x000fe20000300000 */
.L_x_92:
[C---:B------:R-:W-:Y:S01]  /*cca0*/  LEA R5, R2.reuse, R5, 0xf ;  /* 0x0000000502057211 */ /* 0x040fe200078e78ff */
[----:B------:R-:W-:Y:S01]  /*ccb0*/  ULDC.64 UR6, c[0x0][0x198] ;  /* 0x0000660000067ab9 */ /* 0x000fe20000000a00 */
[----:B------:R-:W-:Y:S01]  /*ccc0*/  R2UR UR17, R3 ;  /* 0x00000000031172ca */ /* 0x000fe200000e0000 */
[----:B------:R-:W-:Y:S01]  /*ccd0*/  UIADD3 UR6, UP0, UR6, 0x2f0, URZ ;  /* 0x000002f006067890 */ /* 0x000fe2000ff1e03f */
[----:B------:R-:W-:Y:S01]  /*cce0*/  R2UR UR24, R5 ;  /* 0x00000000051872ca */ /* 0x000fe200000e0000 */
[----:B------:R-:W-:Y:S01]  /*ccf0*/  UMOV UR19, URZ ;  /* 0x0000003f00137c82 */ /* 0x000fe20008000000 */
[----:B------:R-:W-:Y:S01]  /*cd00*/  UMOV UR8, 0x0 ;  /* 0x0000000000087882 */ /* 0x000fe20000000000 */
[----:B------:R-:W-:Y:S01]  /*cd10*/  UIADD3.X UR7, URZ, UR7, URZ, UP0, !UPT ;  /* 0x000000073f077290 */ /* 0x000fe200087fe43f */
[----:B------:R-:W-:Y:S01]  /*cd20*/  MOV R8, 0x1 ;  /* 0x0000000100087802 */ /* 0x000fe20000000f00 */
[----:B------:R-:W-:Y:S01]  /*cd30*/  UMOV UR9, 0x10000000 ;  /* 0x1000000000097882 */ /* 0x000fe20000000000 */
[----:B------:R-:W-:Y:S01]  /*cd40*/  UMOV UR18, URZ ;  /* 0x0000003f00127c82 */ /* 0x000fe20008000000 */
[----:B------:R-:W-:Y:S01]  /*cd50*/  UMOV UR20, UR28 ;  /* 0x0000001c00147c82 */ /* 0x000fe20008000000 */
[----:B------:R-:W-:Y:S01]  /*cd60*/  UMOV UR21, UR29 ;  /* 0x0000001d00157c82 */ /* 0x000fe20008000000 */
[----:B------:R-:W-:Y:S01]  /*cd70*/  UMOV UR26, 0x40 ;  /* 0x00000040001a7882 */ /* 0x000fe20000000000 */
[----:B------:R-:W-:Y:S01]  /*cd80*/  UMOV UR27, UR19 ;  /* 0x00000013001b7c82 */ /* 0x000fe20008000000 */
[----:B------:R-:W-:Y:S01]  /*cd90*/  UIADD3 UR17, UR17, 0x30000, URZ ;  /* 0x0003000011117890 */ /* 0x000fe2000fffe03f */
[----:B------:R-:W-:Y:S01]  /*cda0*/  IADD3 R2, R2, 0x1, RZ ;  /* 0x0000000102027810 */ /* 0x000fe20007ffe0ff */
[----:B------:R-:W-:-:S02]  /*cdb0*/  UIADD3 UR16, UR24, 0x8000, URZ ;  /* 0x0000800018107890 */ /* 0x000fc4000fffe03f */
[----:B------:R-:W-:-:S03]  /*cdc0*/  UIADD3 UR24, UR24, 0xc000, URZ ;  /* 0x0000c00018187890 */ /* 0x000fc6000fffe03f */
[----:B------:R-:W-:-:S04]  /*cdd0*/  UMOV UR25, UR17 ;  /* 0x0000001100197c82 */ /* 0x000fc80008000000 */
[----:B------:R1:W-:Y:S02]  /*cde0*/  UTMALDG.4D [UR16], [UR6], desc[UR8] ;  /* 0x00000810060075b4 */ /* 0x0003e40008019000 */
[----:B------:R1:W-:Y:S02]  /*cdf0*/  UTMALDG.4D [UR24], [UR6], desc[UR8] ;  /* 0x00000818060075b4 */ /* 0x0003e40008019000 */
[----:B-1----:R-:W-:Y:S01]  /*ce00*/  NOP ;  /* 0x0000000000007918 */ /* 0x002fe20000000000 */
.L_x_89:
[----:B------:R-:W-:Y:S05]  /*ce10*/  BSYNC B0 ;  /* 0x0000000000007941 */ /* 0x000fea0003800000 */
.L_x_88:
[----:B------:R-:W-:-:S05]  /*ce20*/  IMAD.U32 R3, RZ, RZ, UR4 ;  /* 0x00000004ff037e24 */ /* 0x000fca000f8e00ff */
[----:B------:R-:W-:-:S13]  /*ce30*/  ISETP.GE.AND P0, PT, R3, 0x2, PT ;  /* 0x000000020300780c */ /* 0x000fda0003f06270 */
[----:B------:R-:W-:Y:S05]  /*ce40*/  @!P0 EXIT ;  /* 0x000000000000894d */ /* 0x000fea0003800000 */
[----:B------:R-:W-:Y:S01]  /*ce50*/  USHF.L.U32 UR6, UR4, 0x1, URZ ;  /* 0x0000000104067899 */ /* 0x000fe2000800063f */
[----:B------:R-:W-:Y:S01]  /*ce60*/  LOP3.LUT P0, RZ, R0, 0x1f, RZ, 0xc0, !PT ;  /* 0x0000001f00ff7812 */ /* 0x000fe2000780c0ff */
[----:B------:R-:W-:Y:S01]  /*ce70*/  BSSY B0, `(.L_x_93) ;  /* 0x0000065000007945 */ /* 0x000fe20003800000 */
[----:B------:R-:W-:Y:S02]  /*ce80*/  MOV R3, UR5 ;  /* 0x0000000500037c02 */ /* 0x000fe40008000f00 */
[----:B------:R-:W-:Y:S02]  /*ce90*/  PLOP3.LUT P0, PT, P0, P2, PT, 0x2a, 0x0 ;  /* 0x000000000000781c */ /* 0x000fe40000704572 */
[----:B------:R-:W-:Y:S02]  /*cea0*/  LOP3.LUT R3, R3, 0x2, RZ, 0xfc, !PT ;  /* 0x0000000203037812 */ /* 0x000fe400078efcff */
[----:B------:R-:W-:Y:S02]  /*ceb0*/  MOV R0, 0x1 ;  /* 0x0000000100007802 */ /* 0x000fe40000000f00 */
[----:B------:R-:W-:-:S07]  /*cec0*/  MOV R9, UR6 ;  /* 0x0000000600097c02 */ /* 0x000fce0008000f00 */
.L_x_104:
[----:B------:R-:W-:Y:S04]  /*ced0*/  BSSY B1, `(.L_x_94) ;  /* 0x000002c000017945 */ /* 0x000fe80003800000 */
[----:B------:R-:W-:Y:S05]  /*cee0*/  @!P3 BRA `(.L_x_95) ;  /* 0x0000000000a8b947 */ /* 0x000fea0003800000 */
[----:B------:R-:W1:Y:S01]  /*cef0*/  S2R R5, SR_CgaCtaId ;  /* 0x0000000000057919 */ /* 0x000e620000008800 */
[----:B------:R-:W-:-:S04]  /*cf00*/  MOV R4, 0x400 ;  /* 0x0000040000047802 */ /* 0x000fc80000000f00 */
[----:B-1----:R-:W-:Y:S02]  /*cf10*/  LEA R5, R5, R4, 0x18 ;  /* 0x0000000405057211 */ /* 0x002fe400078ec0ff */
[----:B------:R-:W-:Y:S02]  /*cf20*/  SHF.L.U32 R4, R0, 0x1f, RZ ;  /* 0x0000001f00047819 */ /* 0x000fe400000006ff */
[----:B------:R-:W-:-:S04]  /*cf30*/  LEA R7, R2, R5, 0x3 ;  /* 0x0000000502077211 */ /* 0x000fc800078e18ff */
[----:B------:R-:W1:Y:S02]  /*cf40*/  SYNCS.PHASECHK.TRANS64.TRYWAIT P4, [R7+URZ+0x30028], R4 ;  /* 0x03002804070075a7 */ /* 0x000e64000808017f */
[----:B-1----:R-:W-:Y:S05]  /*cf50*/  @!P4 BRA `(.L_x_96) ;  /* 0x000000080088c947 */ /* 0x002fea0003800000 */
.L_x_116:
[----:B-1----:R-:W-:-:S04]  /*cf60*/  @P2 IMAD.MOV.U32 R4, RZ, RZ, 0x8000 ;  /* 0x00008000ff042424 */ /* 0x002fc800078e00ff */
[----:B------:R1:W-:Y:S02]  /*cf70*/  @P2 SYNCS.ARRIVE.TRANS64 RZ, [R7+URZ+0x30000], R4 ;  /* 0x0300000407ff29a7 */ /* 0x0003e4000800003f */
[----:B-1----:R-:W-:-:S04]  /*cf80*/  PRMT R4, R3, 0x9910, RZ ;  /* 0x0000991003047816 */ /* 0x002fc800000000ff */
[----:B------:R-:W-:-:S13]  /*cf90*/  ISETP.NE.AND P4, PT, R4, 0x2, PT ;  /* 0x000000020400780c */ /* 0x000fda0003f85270 */
[----:B------:R-:W-:Y:S05]  /*cfa0*/  @P4 BRA `(.L_x_97) ;  /* 0x0000000000044947 */ /* 0x000fea0003800000 */
[----:B------:R-:W-:Y:S01]  /*cfb0*/  BPT.TRAP 0x1 ;  /* 0x000000040000795c */ /* 0x000fe20000300000 */
.L_x_97:
[----:B------:R-:W-:Y:S05]  /*cfc0*/  @P0 BRA `(.L_x_98) ;  /* 0x0000000000040947 */ /* 0x000fea0003800000 */
[----:B------:R-:W-:Y:S01]  /*cfd0*/  BPT.TRAP 0x1 ;  /* 0x000000040000795c */ /* 0x000fe20000300000 */
.L_x_98:
[----:B------:R-:W-:Y:S01]  /*cfe0*/  LEA R5, R2, R5, 0xf ;  /* 0x0000000502057211 */ /* 0x000fe200078e78ff */
[----:B------:R-:W-:Y:S01]  /*cff0*/  ULDC.64 UR6, c[0x0][0x198] ;  /* 0x0000660000067ab9 */ /* 0x000fe20000000a00 */
[----:B------:R-:W-:Y:S01]  /*d000*/  R2UR UR25, R7 ;  /* 0x00000000071972ca */ /* 0x000fe200000e0000 */
[----:B------:R-:W-:Y:S01]  /*d010*/  UIADD3 UR6, UP0, UR6, 0x1f0, URZ ;  /* 0x000001f006067890 */ /* 0x000fe2000ff1e03f */
[----:B------:R-:W-:Y:S01]  /*d020*/  R2UR UR16, R5 ;  /* 0x00000000051072ca */ /* 0x000fe200000e0000 */
[----:B------:R-:W-:Y:S01]  /*d030*/  UMOV UR8, 0x0 ;  /* 0x0000000000087882 */ /* 0x000fe20000000000 */
[----:B------:R-:W-:Y:S01]  /*d040*/  R2UR UR27, R8 ;  /* 0x00000000081b72ca */ /* 0x000fe200000e0000 */
[----:B------:R-:W-:Y:S01]  /*d050*/  UIADD3.X UR7, URZ, UR7, URZ, UP0, !UPT ;  /* 0x000000073f077290 */ /* 0x000fe200087fe43f */
[----:B------:R-:W-:Y:S01]  /*d060*/  IADD3 R2, R2, 0x1, RZ ;  /* 0x0000000102027810 */ /* 0x000fe20007ffe0ff */
[----:B------:R-:W-:Y:S01]  /*d070*/  UMOV UR9, 0x10000000 ;  /* 0x1000000000097882 */ /* 0x000fe20000000000 */
[----:B------:R-:W-:Y:S01]  /*d080*/  UMOV UR26, URZ ;  /* 0x0000003f001a7c82 */ /* 0x000fe20008000000 */
[----:B------:R-:W-:Y:S01]  /*d090*/  UMOV UR18, 0x40 ;  /* 0x0000004000127882 */ /* 0x000fe20000000000 */
[----:B------:R-:W-:Y:S01]  /*d0a0*/  UMOV UR20, UR28 ;  /* 0x0000001c00147c82 */ /* 0x000fe20008000000 */
[----:B------:R-:W-:Y:S01]  /*d0b0*/  UMOV UR21, UR29 ;  /* 0x0000001d00157c82 */ /* 0x000fe20008000000 */
[----:B------:R-:W-:Y:S01]  /*d0c0*/  ISETP.NE.AND P4, PT, R2, 0x5, PT ;  /* 0x000000050200780c */ /* 0x000fe20003f85270 */
[----:B------:R-:W-:-:S02]  /*d0d0*/  UIADD3 UR25, UR25, 0x30000, URZ ;  /* 0x0003000019197890 */ /* 0x000fc4000fffe03f */
[----:B------:R-:W-:Y:S01]  /*d0e0*/  UIADD3 UR24, UR16, 0x8000, URZ ;  /* 0x0000800010187890 */ /* 0x000fe2000fffe03f */
[----:B------:R-:W-:Y:S01]  /*d0f0*/  SEL R5, RZ, 0x1, P4 ;  /* 0x00000001ff057807 */ /* 0x000fe20002000000 */
[----:B------:R-:W-:Y:S01]  /*d100*/  USHF.L.U32 UR27, UR27, 0x7, URZ ;  /* 0x000000071b1b7899 */ /* 0x000fe2000800063f */
[----:B------:R-:W-:Y:S01]  /*d110*/  SEL R2, R2, RZ, P4 ;  /* 0x000000ff02027207 */ /* 0x000fe20002000000 */
[----:B------:R-:W-:Y:S01]  /*d120*/  UIADD3 UR16, UR16, 0xc000, URZ ;  /* 0x0000c00010107890 */ /* 0x000fe2000fffe03f */
[----:B------:R-:W-:Y:S01]  /*d130*/  LOP3.LUT R0, R0, R5, RZ, 0x3c, !PT ;  /* 0x0000000500007212 */ /* 0x000fe200078e3cff */
[----:B------:R-:W-:-:S03]  /*d140*/  UMOV UR17, UR25 ;  /* 0x0000001900117c82 */ /* 0x000fc60008000000 */
[----:B------:R-:W-:Y:S02]  /*d150*/  UMOV UR19, UR27 ;  /* 0x0000001b00137c82 */ /* 0x000fe40008000000 */
[----:B------:R1:W-:Y:S02]  /*d160*/  UTMALDG.4D [UR24], [UR6], desc[UR8] ;  /* 0x00000818060075b4 */ /* 0x0003e40008019000 */
[----:B------:R1:W-:Y:S02]  /*d170*/  UTMALDG.4D [UR16], [UR6], desc[UR8] ;  /* 0x00000810060075b4 */ /* 0x0003e40008019000 */
[----:B-1----:R-:W-:Y:S01]  /*d180*/  NOP ;  /* 0x0000000000007918 */ /* 0x002fe20000000000 */
.L_x_95:
[----:B------:R-:W-:Y:S05]  /*d190*/  BSYNC B1 ;  /* 0x0000000000017941 */ /* 0x000fea0003800000 */
.L_x_94:
[----:B------:R-:W-:Y:S01]  /*d1a0*/  ISETP.LT.OR P4, PT, R9, 0x4, !P3 ;  /* 0x000000040900780c */ /* 0x000fe20005f81670 */
[----:B------:R-:W-:-:S12]  /*d1b0*/  BSSY B1, `(.L_x_99) ;  /* 0x000002d000017945 */ /* 0x000fd80003800000 */
[----:B------:R-:W-:Y:S05]  /*d1c0*/  @P4 BRA `(.L_x_100) ;  /* 0x0000000000ac4947 */ /* 0x000fea0003800000 */
[----:B------:R-:W1:Y:S01]  /*d1d0*/  S2R R5, SR_CgaCtaId ;  /* 0x0000000000057919 */ /* 0x000e620000008800 */
[----:B------:R-:W-:Y:S02]  /*d1e0*/  MOV R4, 0x400 ;  /* 0x0000040000047802 */ /* 0x000fe40000000f00 */
[----:B------:R-:W-:Y:S02]  /*d1f0*/  SHF.L.U32 R7, R0, 0x1f, RZ ;  /* 0x0000001f00077819 */ /* 0x000fe400000006ff */
[----:B-1----:R-:W-:-:S04]  /*d200*/  LEA R5, R5, R4, 0x18 ;  /* 0x0000000405057211 */ /* 0x002fc800078ec0ff */
[----:B------:R-:W-:-:S04]  /*d210*/  LEA R4, R2, R5, 0x3 ;  /* 0x0000000502047211 */ /* 0x000fc800078e18ff */
[----:B------:R-:W1:Y:S02]  /*d220*/  SYNCS.PHASECHK.TRANS64.TRYWAIT P4, [R4+URZ+0x30028], R7 ;  /* 0x03002807040075a7 */ /* 0x000e64000808017f */
[----:B-1----:R-:W-:Y:S05]  /*d230*/  @!P4 BRA `(.L_x_101) ;  /* 0x0000000400e4c947 */ /* 0x002fea0003800000 */
.L_x_117:
[----:B------:R-:W-:Y:S02]  /*d240*/  PRMT R6, R3, 0x9910, RZ ;  /* 0x0000991003067816 */ /* 0x000fe400000000ff */
[----:B-1----:R-:W-:Y:S02]  /*d250*/  @P1 MOV R7, 0x8000 ;  /* 0x0000800000071802 */ /* 0x002fe40000000f00 */
[----:B------:R-:W-:Y:S02]  /*d260*/  ISETP.NE.AND P4, PT, R6, 0x2, PT ;  /* 0x000000020600780c */ /* 0x000fe40003f85270 */
[----:B------:R1:W-:Y:S11]  /*d270*/  @P1 SYNCS.ARRIVE.TRANS64 RZ, [R4+URZ+0x30000], R7 ;  /* 0x0300000704ff19a7 */ /* 0x0003f6000800003f */
[----:B-1----:R-:W-:Y:S05]  /*d280*/  @P4 BRA `(.L_x_102) ;  /* 0x0000000000044947 */ /* 0x002fea0003800000 */
[----:B------:R-:W-:Y:S01]  /*d290*/  BPT.TRAP 0x1 ;  /* 0x000000040000795c */ /* 0x000fe20000300000 */
.L_x_102:
[----:B------:R-:W-:Y:S05]  /*d2a0*/  @P0 BRA `(.L_x_103) ;  /* 0x0000000000040947 */ /* 0x000fea0003800000 */
[----:B------:R-:W-:Y:S01]  /*d2b0*/  BPT.TRAP 0x1 ;  /* 0x000000040000795c */ /* 0x000fe20000300000 */
.L_x_103:
[----:B------:R-:W-:Y:S01]  /*d2c0*/  IMAD R5, R2, 0x8000, R5 ;  /* 0x0000800002057824 */ /* 0x000fe200078e0205 */
[----:B------:R-:W-:Y:S01]  /*d2d0*/  R2UR UR25, R4 ;  /* 0x00000000041972ca */ /* 0x000fe200000e0000 */
[----:B------:R-:W-:Y:S01]  /*d2e0*/  ULDC.64 UR6, c[0x0][0x198] ;  /* 0x0000660000067ab9 */ /* 0x000fe20000000a00 */
[----:B------:R-:W-:Y:S01]  /*d2f0*/  R2UR UR27, R8 ;  /* 0x00000000081b72ca */ /* 0x000fe200000e0000 */
[----:B------:R-:W-:Y:S01]  /*d300*/  UIADD3 UR6, UP0, UR6, 0x2f0, URZ ;  /* 0x000002f006067890 */ /* 0x000fe2000ff1e03f */
[----:B------:R-:W-:Y:S01]  /*d310*/  R2UR UR16, R5 ;  /* 0x00000000051072ca */ /* 0x000fe200000e0000 */
[----:B------:R-:W-:Y:S01]  /*d320*/  UMOV UR8, 0x0 ;  /* 0x0000000000087882 */ /* 0x000fe20000000000 */
[----:B------:R-:W-:Y:S01]  /*d330*/  UMOV UR9, 0x10000000 ;  /* 0x1000000000097882 */ /* 0x000fe20000000000 */
[----:B------:R-:W-:Y:S01]  /*d340*/  UIADD3.X UR7, URZ, UR7, URZ, UP0, !UPT ;  /* 0x000000073f077290 */ /* 0x000fe200087fe43f */
[----:B------:R-:W-:Y:S01]  /*d350*/  IADD3 R2, R2, 0x1, RZ ;  /* 0x0000000102027810 */ /* 0x000fe20007ffe0ff */
[----:B------:R-:W-:Y:S01]  /*d360*/  UMOV UR26, URZ ;  /* 0x0000003f001a7c82 */ /* 0x000fe20008000000 */
[----:B------:R-:W-:Y:S01]  /*d370*/  UMOV UR18, 0x40 ;  /* 0x0000004000127882 */ /* 0x000fe20000000000 */
[----:B------:R-:W-:Y:S01]  /*d380*/  UMOV UR20, UR28 ;  /* 0x0000001c00147c82 */ /* 0x000fe20008000000 */
[----:B------:R-:W-:Y:S01]  /*d390*/  UMOV UR21, UR29 ;  /* 0x0000001d00157c82 */ /* 0x000fe20008000000 */
[----:B------:R-:W-:Y:S01]  /*d3a0*/  UIADD3 UR25, UR25, 0x30000, URZ ;  /* 0x0003000019197890 */ /* 0x000fe2000fffe03f */
[----:B------:R-:W-:Y:S01]  /*d3b0*/  ISETP.NE.AND P4, PT, R2, 0x5, PT ;  /* 0x000000050200780c */ /* 0x000fe20003f85270 */
[----:B------:R-:W-:Y:S01]  /*d3c0*/  USHF.L.U32 UR27, UR27, 0x7, URZ ;  /* 0x000000071b1b7899 */ /* 0x000fe2000800063f */
[----:B------:R-:W-:Y:S01]  /*d3d0*/  IADD3 R8, R8, 0x1, RZ ;  /* 0x0000000108087810 */ /* 0x000fe20007ffe0ff */
[----:B------:R-:W-:Y:S01]  /*d3e0*/  UIADD3 UR24, UR16, 0x8000, URZ ;  /* 0x0000800010187890 */ /* 0x000fe2000fffe03f */
[----:B------:R-:W-:Y:S01]  /*d3f0*/  SEL R5, RZ, 0x1, P4 ;  /* 0x00000001ff057807 */ /* 0x000fe20002000000 */
[----:B------:R-:W-:Y:S01]  /*d400*/  UIADD3 UR16, UR16, 0xc000, URZ ;  /* 0x0000c00010107890 */ /* 0x000fe2000fffe03f */
[----:B------:R-:W-:Y:S01]  /*d410*/  SEL R2, R2, RZ, P4 ;  /* 0x000000ff02027207 */ /* 0x000fe20002000000 */
[----:B------:R-:W-:Y:S01]  /*d420*/  UMOV UR17, UR25 ;  /* 0x0000001900117c82 */ /* 0x000fe20008000000 */
[----:B------:R-:W-:Y:S01]  /*d430*/  UMOV UR19, UR27 ;  /* 0x0000001b00137c82 */ /* 0x000fe20008000000 */
[----:B------:R-:W-:-:S03]  /*d440*/  LOP3.LUT R0, R0, R5, RZ, 0x3c, !PT ;  /* 0x0000000500007212 */ /* 0x000fc600078e3cff */
[----:B------:R1:W-:Y:S02]  /*d450*/  UTMALDG.4D [UR24], [UR6], desc[UR8] ;  /* 0x00000818060075b4 */ /* 0x0003e40008019000 */
[----:B------:R1:W-:Y:S02]  /*d460*/  UTMALDG.4D [UR16], [UR6], desc[UR8] ;  /* 0x00000810060075b4 */ /* 0x0003e40008019000 */
[----:B-1----:R-:W-:Y:S01]  /*d470*/  NOP ;  /* 0x0000000000007918 */ /* 0x002fe20000000000 */
.L_x_100:
[----:B------:R-:W-:Y:S05]  /*d480*/  BSYNC B1 ;  /* 0x0000000000017941 */ /* 0x000fea0003800000 */
.L_x_99:
[C---:B------:R-:W-:Y:S02]  /*d490*/  ISETP.GT.AND P4, PT, R9.reuse, 0x4, PT ;  /* 0x000000040900780c */ /* 0x040fe40003f84270 */
[----:B------:R-:W-:-:S11]  /*d4a0*/  IADD3 R9, R9, -0x2, RZ ;  /* 0xfffffffe09097810 */ /* 0x000fd60007ffe0ff */
[----:B------:R-:W-:Y:S05]  /*d4b0*/  @P4 BRA `(.L_x_104) ;  /* 0xfffffff800844947 */ /* 0x000fea000383ffff */
[----:B------:R-:W-:Y:S05]  /*d4c0*/  BSYNC B0 ;  /* 0x0000000000007941 */ /* 0x000fea0003800000 */
.L_x_93:
[----:B------:R-:W-:Y:S05]  /*d4d0*/  EXIT ;  /* 0x000000000000794d */ /* 0x000fea0003800000 */
.L_x_15:
[----:B-1----:R-:W-:-:S04]  /*d4e0*/  MOV R3, UR8 ;  /* 0x0000000800037c02 */ /* 0x002fc80008000f00 */
[----:B------:R1:W2:Y:S03]  /*d4f0*/  SYNCS.PHASECHK.TRANS64.TRYWAIT P1, [R3+URZ+0x30050], R6 ;  /* 0x03005006030075a7 */ /* 0x0002a6000802017f */
[----:B--2---:R-:W-:Y:S05]  /*d500*/  @!P1 NANOSLEEP.SYNCS 0x989680 ;  /* 0x009896800000995d */ /* 0x004fea0003900000 */
[----:B------:R-:W2:Y:S02]  /*d510*/  @!P1 SYNCS.PHASECHK.TRANS64 P1, [R3+URZ+0x30050], R6 ;  /* 0x03005006030095a7 */ /* 0x000ea4000802007f */
[----:B--2---:R-:W-:Y:S05]  /*d520*/  @!P1 BRA `(.L_x_15) ;  /* 0xfffffffc00ec9947 */ /* 0x004fea000383ffff */
[----:B------:R-:W-:Y:S05]  /*d530*/  BRA `(.L_x_105) ;  /* 0xffffff3800747947 */ /* 0x000fea000383ffff */
.L_x_17:
[----:B--2---:R-:W-:-:S04]  /*d540*/  IMAD.U32 R2, RZ, RZ, UR38 ;  /* 0x00000026ff027e24 */ /* 0x004fc8000f8e00ff */
[----:B------:R2:W3:Y:S03]  /*d550*/  SYNCS.PHASECHK.TRANS64.TRYWAIT P1, [R2+URZ+0x30000], R9 ;  /* 0x03000009020075a7 */ /* 0x0004e6000802017f */
[----:B---3--:R-:W-:Y:S05]  /*d560*/  @!P1 NANOSLEEP.SYNCS 0x989680 ;  /* 0x009896800000995d */ /* 0x008fea0003900000 */
[----:B------:R-:W3:Y:S02]  /*d570*/  @!P1 SYNCS.PHASECHK.TRANS64 P1, [R2+URZ+0x30000], R9 ;  /* 0x03000009020095a7 */ /* 0x000ee4000802007f */
[----:B---3--:R-:W-:Y:S05]  /*d580*/  @!P1 BRA `(.L_x_17) ;  /* 0xfffffffc00ec9947 */ /* 0x008fea000383ffff */
[----:B------:R-:W-:Y:S05]  /*d590*/  BRA `(.L_x_106) ;  /* 0xffffff3800807947 */ /* 0x000fea000383ffff */
.L_x_18:
[----:B-1----:R-:W-:-:S04]  /*d5a0*/  MOV R3, UR4 ;  /* 0x0000000400037c02 */ /* 0x002fc80008000f00 */
[----:B------:R1:W2:Y:S03]  /*d5b0*/  SYNCS.PHASECHK.TRANS64.TRYWAIT P1, [R3+URZ+-0x8], R2 ;  /* 0xfffff802030075a7 */ /* 0x0002a6000802017f */
[----:B--2---:R-:W-:Y:S05]  /*d5c0*/  @!P1 NANOSLEEP.SYNCS 0x989680 ;  /* 0x009896800000995d */ /* 0x004fea0003900000 */
[----:B------:R-:W2:Y:S02]  /*d5d0*/  @!P1 SYNCS.PHASECHK.TRANS64 P1, [R3+URZ+-0x8], R2 ;  /* 0xfffff802030095a7 */ /* 0x000ea4000802007f */
[----:B--2---:R-:W-:Y:S05]  /*d5e0*/  @!P1 BRA `(.L_x_18) ;  /* 0xfffffffc00ec9947 */ /* 0x004fea000383ffff */
[----:B------:R-:W-:Y:S05]  /*d5f0*/  BRA `(.L_x_107) ;  /* 0xffffff38007c7947 */ /* 0x000fea000383ffff */
.L_x_20:
[----:B-1----:R-:W-:-:S04]  /*d600*/  MOV R12, UR38 ;  /* 0x00000026000c7c02 */ /* 0x002fc80008000f00 */
[----:B------:R1:W2:Y:S03]  /*d610*/  SYNCS.PHASECHK.TRANS64.TRYWAIT P1, [R12+URZ+0x30008], R9 ;  /* 0x030008090c0075a7 */ /* 0x0002a6000802017f */
[----:B--2---:R-:W-:Y:S05]  /*d620*/  @!P1 NANOSLEEP.SYNCS 0x989680 ;  /* 0x009896800000995d */ /* 0x004fea0003900000 */
[----:B------:R-:W2:Y:S02]  /*d630*/  @!P1 SYNCS.PHASECHK.TRANS64 P1, [R12+URZ+0x30008], R9 ;  /* 0x030008090c0095a7 */ /* 0x000ea4000802007f */
[----:B--2---:R-:W-:Y:S05]  /*d640*/  @!P1 BRA `(.L_x_20) ;  /* 0xfffffffc00ec9947 */ /* 0x004fea000383ffff */
[----:B------:R-:W-:Y:S05]  /*d650*/  BRA `(.L_x_108) ;  /* 0xffffff68003c7947 */ /* 0x000fea000383ffff */
.L_x_25:
[----:B-1----:R-:W-:-:S04]  /*d660*/  MOV R7, UR10 ;  /* 0x0000000a00077c02 */ /* 0x002fc80008000f00 */
[----:B------:R1:W2:Y:S03]  /*d670*/  SYNCS.PHASECHK.TRANS64.TRYWAIT P2, [R7+URZ+0x30000], R6 ;  /* 0x03000006070075a7 */ /* 0x0002a6000804017f */
[----:B--2---:R-:W-:Y:S05]  /*d680*/  @!P2 NANOSLEEP.SYNCS 0x989680 ;  /* 0x009896800000a95d */ /* 0x004fea0003900000 */
[----:B------:R-:W2:Y:S02]  /*d690*/  @!P2 SYNCS.PHASECHK.TRANS64 P2, [R7+URZ+0x30000], R6 ;  /* 0x030000060700a5a7 */ /* 0x000ea4000804007f */
[----:B--2---:R-:W-:Y:S05]  /*d6a0*/  @!P2 BRA `(.L_x_25) ;  /* 0xfffffffc00eca947 */ /* 0x004fea000383ffff */
[----:B------:R-:W-:Y:S05]  /*d6b0*/  BRA `(.L_x_109) ;  /* 0xffffff6c003c7947 */ /* 0x000fea000383ffff */
.L_x_29:
[----:B-1----:R-:W-:-:S04]  /*d6c0*/  MOV R10, UR10 ;  /* 0x0000000a000a7c02 */ /* 0x002fc80008000f00 */
[----:B------:R1:W2:Y:S03]  /*d6d0*/  SYNCS.PHASECHK.TRANS64.TRYWAIT P2, [R10+URZ+0x30000], R13 ;  /* 0x0300000d0a0075a7 */ /* 0x0002a6000804017f */
[----:B--2---:R-:W-:Y:S05]  /*d6e0*/  @!P2 NANOSLEEP.SYNCS 0x989680 ;  /* 0x009896800000a95d */ /* 0x004fea0003900000 */
[----:B------:R-:W2:Y:S02]  /*d6f0*/  @!P2 SYNCS.PHASECHK.TRANS64 P2, [R10+URZ+0x30000], R13 ;  /* 0x0300000d0a00a5a7 */ /* 0x000ea4000804007f */
[----:B--2---:R-:W-:Y:S05]  /*d700*/  @!P2 BRA `(.L_x_29) ;  /* 0xfffffffc00eca947 */ /* 0x004fea000383ffff */
[----:B------:R-:W-:Y:S05]  /*d710*/  BRA `(.L_x_28) ;  /* 0xffffff9000e47947 */ /* 0x000fea000383ffff */
.L_x_37:
[----:B-1----:R-:W-:-:S04]  /*d720*/  IMAD.U32 R7, RZ, RZ, UR10 ;  /* 0x0000000aff077e24 */ /* 0x002fc8000f8e00ff */
[----:B------:R1:W2:Y:S03]  /*d730*/  SYNCS.PHASECHK.TRANS64.TRYWAIT P2, [R7+URZ+0x30000], R6 ;  /* 0x03000006070075a7 */ /* 0x0002a6000804017f */
[----:B--2---:R-:W-:Y:S05]  /*d740*/  @!P2 NANOSLEEP.SYNCS 0x989680 ;  /* 0x009896800000a95d */ /* 0x004fea0003900000 */
[----:B------:R-:W2:Y:S02]  /*d750*/  @!P2 SYNCS.PHASECHK.TRANS64 P2, [R7+URZ+0x30000], R6 ;  /* 0x030000060700a5a7 */ /* 0x000ea4000804007f */
[----:B--2---:R-:W-:Y:S05]  /*d760*/  @!P2 BRA `(.L_x_37) ;  /* 0xfffffffc00eca947 */ /* 0x004fea000383ffff */
[----:B------:R-:W-:Y:S05]  /*d770*/  BRA `(.L_x_110) ;  /* 0xffffff9800207947 */ /* 0x000fea000383ffff */
.L_x_41:
[----:B-1----:R-:W-:-:S04]  /*d780*/  MOV R10, UR10 ;  /* 0x0000000a000a7c02 */ /* 0x002fc80008000f00 */
[----:B------:R1:W2:Y:S03]  /*d790*/  SYNCS.PHASECHK.TRANS64.TRYWAIT P2, [R10+URZ+0x30000], R11 ;  /* 0x0300000b0a0075a7 */ /* 0x0002a6000804017f */
[----:B--2---:R-:W-:Y:S05]  /*d7a0*/  @!P2 NANOSLEEP.SYNCS 0x989680 ;  /* 0x009896800000a95d */ /* 0x004fea0003900000 */
[----:B------:R-:W2:Y:S02]  /*d7b0*/  @!P2 SYNCS.PHASECHK.TRANS64 P2, [R10+URZ+0x30000], R11 ;  /* 0x0300000b0a00a5a7 */ /* 0x000ea4000804007f */
[----:B--2---:R-:W-:Y:S05]  /*d7c0*/  @!P2 BRA `(.L_x_41) ;  /* 0xfffffffc00eca947 */ /* 0x004fea000383ffff */
[----:B------:R-:W-:Y:S05]  /*d7d0*/  BRA `(.L_x_40) ;  /* 0xffffffc800447947 */ /* 0x000fea000383ffff */
.L_x_57:
[----:B-1----:R-:W-:-:S04]  /*d7e0*/  MOV R3, UR4 ;  /* 0x0000000400037c02 */ /* 0x002fc80008000f00 */
[----:B------:R1:W2:Y:S03]  /*d7f0*/  SYNCS.PHASECHK.TRANS64.TRYWAIT P0, [R3+URZ+0x8], R0 ;  /* 0x00000800030075a7 */ /* 0x0002a6000800017f */
[----:B--2---:R-:W-:Y:S05]  /*d800*/  @!P0 NANOSLEEP.SYNCS 0x989680 ;  /* 0x009896800000895d */ /* 0x004fea0003900000 */
[----:B------:R-:W2:Y:S02]  /*d810*/  @!P0 SYNCS.PHASECHK.TRANS64 P0, [R3+URZ+0x8], R0 ;  /* 0x00000800030085a7 */ /* 0x000ea4000800007f */
[----:B--2---:R-:W-:Y:S05]  /*d820*/  @!P0 BRA `(.L_x_57) ;  /* 0xfffffffc00ec8947 */ /* 0x004fea000383ffff */
[----:B------:R-:W-:Y:S05]  /*d830*/  BRA `(.L_x_111) ;  /* 0xffffffd400087947 */ /* 0x000fea000383ffff */
.L_x_75:
[----:B-1----:R1:W2:Y:S02]  /*d840*/  SYNCS.PHASECHK.TRANS64.TRYWAIT P0, [R4+URZ+0x30060], R3 ;  /* 0x03006003040075a7 */ /* 0x0022a4000800017f */
[----:B--2---:R-:W-:Y:S05]  /*d850*/  @!P0 NANOSLEEP.SYNCS 0x989680 ;  /* 0x009896800000895d */ /* 0x004fea0003900000 */
[----:B------:R-:W2:Y:S02]  /*d860*/  @!P0 SYNCS.PHASECHK.TRANS64 P0, [R4+URZ+0x30060], R3 ;  /* 0x03006003040085a7 */ /* 0x000ea4000800007f */
[----:B--2---:R-:W-:Y:S05]  /*d870*/  @!P0 BRA `(.L_x_75) ;  /* 0xfffffffc00f08947 */ /* 0x004fea000383ffff */
[----:B------:R-:W-:Y:S05]  /*d880*/  BRA `(.L_x_112) ;  /* 0xffffffe800c87947 */ /* 0x000fea000383ffff */
.L_x_80:
[----:B-1----:R1:W2:Y:S02]  /*d890*/  SYNCS.PHASECHK.TRANS64.TRYWAIT P0, [R5+URZ+0x30028], R2 ;  /* 0x03002802050075a7 */ /* 0x0022a4000800017f */
[----:B--2---:R-:W-:Y:S05]  /*d8a0*/  @!P0 NANOSLEEP.SYNCS 0x989680 ;  /* 0x009896800000895d */ /* 0x004fea0003900000 */
[----:B------:R-:W2:Y:S02]  /*d8b0*/  @!P0 SYNCS.PHASECHK.TRANS64 P0, [R5+URZ+0x30028], R2 ;  /* 0x03002802050085a7 */ /* 0x000ea4000800007f */
[----:B--2---:R-:W-:Y:S05]  /*d8c0*/  @!P0 BRA `(.L_x_80) ;  /* 0xfffffffc00f08947 */ /* 0x004fea000383ffff */
[----:B------:R-:W-:Y:S05]  /*d8d0*/  BRA `(.L_x_113) ;  /* 0xffffffec005c7947 */ /* 0x000fea000383ffff */
.L_x_85:
[----:B-1----:R1:W2:Y:S02]  /*d8e0*/  SYNCS.PHASECHK.TRANS64.TRYWAIT P0, [R4+URZ+0x30060], R5 ;  /* 0x03006005040075a7 */ /* 0x0022a4000800017f */
[----:B--2---:R-:W-:Y:S05]  /*d8f0*/  @!P0 NANOSLEEP.SYNCS 0x989680 ;  /* 0x009896800000895d */ /* 0x004fea0003900000 */
[----:B------:R-:W2:Y:S02]  /*d900*/  @!P0 SYNCS.PHASECHK.TRANS64 P0, [R4+URZ+0x30060], R5 ;  /* 0x03006005040085a7 */ /* 0x000ea4000800007f */
[----:B--2---:R-:W-:Y:S05]  /*d910*/  @!P0 BRA `(.L_x_85) ;  /* 0xfffffffc00f08947 */ /* 0x004fea000383ffff */
[----:B------:R-:W-:Y:S05]  /*d920*/  BRA `(.L_x_114) ;  /* 0xffffffec00f47947 */ /* 0x000fea000383ffff */
.L_x_90:
[----:B-1----:R1:W2:Y:S02]  /*d930*/  SYNCS.PHASECHK.TRANS64.TRYWAIT P0, [R3+URZ+0x30028], R4 ;  /* 0x03002804030075a7 */ /* 0x0022a4000800017f */
[----:B--2---:R-:W-:Y:S05]  /*d940*/  @!P0 NANOSLEEP.SYNCS 0x989680 ;  /* 0x009896800000895d */ /* 0x004fea0003900000 */
[----:B------:R-:W2:Y:S02]  /*d950*/  @!P0 SYNCS.PHASECHK.TRANS64 P0, [R3+URZ+0x30028], R4 ;  /* 0x03002804030085a7 */ /* 0x000ea4000800007f */
[----:B--2---:R-:W-:Y:S05]  /*d960*/  @!P0 BRA `(.L_x_90) ;  /* 0xfffffffc00f08947 */ /* 0x004fea000383ffff */
[----:B------:R-:W-:Y:S05]  /*d970*/  BRA `(.L_x_115) ;  /* 0xfffffff000987947 */ /* 0x000fea000383ffff */
.L_x_96:
[----:B-1----:R1:W2:Y:S02]  /*d980*/  SYNCS.PHASECHK.TRANS64.TRYWAIT P4, [R7+URZ+0x30028], R4 ;  /* 0x03002804070075a7 */ /* 0x0022a4000808017f */
[----:B--2---:R-:W-:Y:S05]  /*d990*/  @!P4 NANOSLEEP.SYNCS 0x989680 ;  /* 0x009896800000c95d */ /* 0x004fea0003900000 */
[----:B------:R-:W2:Y:S02]  /*d9a0*/  @!P4 SYNCS.PHASECHK.TRANS64 P4, [R7+URZ+0x30028], R4 ;  /* 0x030028040700c5a7 */ /* 0x000ea4000808007f */
[----:B--2---:R-:W-:Y:S05]  /*d9b0*/  @!P4 BRA `(.L_x_96) ;  /* 0xfffffffc00f0c947 */ /* 0x004fea000383ffff */
[----:B------:R-:W-:Y:S05]  /*d9c0*/  BRA `(.L_x_116) ;  /* 0xfffffff400647947 */ /* 0x000fea000383ffff */
.L_x_101:
[----:B-1----:R1:W2:Y:S02]  /*d9d0*/  SYNCS.PHASECHK.TRANS64.TRYWAIT P4, [R4+URZ+0x30028], R7 ;  /* 0x03002807040075a7 */ /* 0x0022a4000808017f */
[----:B--2---:R-:W-:Y:S05]  /*d9e0*/  @!P4 NANOSLEEP.SYNCS 0x989680 ;  /* 0x009896800000c95d */ /* 0x004fea0003900000 */
[----:B------:R-:W2:Y:S02]  /*d9f0*/  @!P4 SYNCS.PHASECHK.TRANS64 P4, [R4+URZ+0x30028], R7 ;  /* 0x030028070400c5a7 */ /* 0x000ea4000808007f */
[----:B--2---:R-:W-:Y:S05]  /*da00*/  @!P4 BRA `(.L_x_101) ;  /* 0xfffffffc00f0c947 */ /* 0x004fea000383ffff */
[----:B------:R-:W-:Y:S05]  /*da10*/  BRA `(.L_x_117) ;  /* 0xfffffff800087947 */ /* 0x000fea000383ffff */
        .weak           $__internal_0_$__cuda_sm20_rcp_rn_f32_slowpath
        .type           $__internal_0_$__cuda_sm20_rcp_rn_f32_slowpath,@function
        .size           $__internal_0_$__cuda_sm20_rcp_rn_f32_slowpath,(.L_x_123 - $__internal_0_$__cuda_sm20_rcp_rn_f32_slowpath)
$__internal_0_$__cuda_sm20_rcp_rn_f32_slowpath:
[----:B------:R-:W-:Y:S01]  /*da20*/  SHF.L.U32 R0, R2, 0x1, RZ ;  /* 0x0000000102007819 */ /* 0x000fe200000006ff */
[----:B------:R-:W-:Y:S03]  /*da30*/  BSSY B2, `(.L_x_118) ;  /* 0x0000030000027945 */ /* 0x000fe60003800000 */
[----:B------:R-:W-:-:S04]  /*da40*/  SHF.R.U32.HI R18, RZ, 0x18, R0 ;  /* 0x00000018ff127819 */ /* 0x000fc80000011600 */
[----:B------:R-:W-:-:S13]  /*da50*/  ISETP.NE.U32.AND P0, PT, R18, RZ, PT ;  /* 0x000000ff1200720c */ /* 0x000fda0003f05070 */
[----:B------:R-:W-:Y:S05]  /*da60*/  @P0 BRA `(.L_x_119) ;  /* 0x0000000000280947 */ /* 0x000fea0003800000 */
[----:B------:R-:W-:-:S04]  /*da70*/  SHF.L.U32 R0, R2, 0x1, RZ ;  /* 0x0000000102007819 */ /* 0x000fc800000006ff */
[----:B------:R-:W-:-:S13]  /*da80*/  ISETP.NE.AND P0, PT, R0, RZ, PT ;  /* 0x000000ff0000720c */ /* 0x000fda0003f05270 */
[----:B------:R-:W-:Y:S01]  /*da90*/  @P0 FFMA R10, R2, 1.84467440737095516160e+19, RZ ;  /* 0x5f800000020a0823 */ /* 0x000fe200000000ff */
[----:B------:R-:W-:Y:S08]  /*daa0*/  @!P0 MUFU.RCP R3, R2 ;  /* 0x0000000200038308 */ /* 0x000ff00000001000 */
[----:B------:R-:W1:Y:S02]  /*dab0*/  @P0 MUFU.RCP R13, R10 ;  /* 0x0000000a000d0308 */ /* 0x000e640000001000 */
[----:B-1----:R-:W-:-:S04]  /*dac0*/  @P0 FFMA R0, R10, R13, -1 ;  /* 0xbf8000000a000423 */ /* 0x002fc8000000000d */
[----:B------:R-:W-:-:S04]  /*dad0*/  @P0 FADD.FTZ R0, -R0, -RZ ;  /* 0x800000ff00000221 */ /* 0x000fc80000010100 */
[----:B------:R-:W-:-:S04]  /*dae0*/  @P0 FFMA R0, R13, R0, R13 ;  /* 0x000000000d000223 */ /* 0x000fc8000000000d */
[----:B------:R-:W-:Y:S01]  /*daf0*/  @P0 FFMA R3, R0, 1.84467440737095516160e+19, RZ ;  /* 0x5f80000000030823 */ /* 0x000fe200000000ff */
[----:B------:R-:W-:Y:S06]  /*db00*/  BRA `(.L_x_120) ;  /* 0x0000000000887947 */ /* 0x000fec0003800000 */
.L_x_119:
[----:B------:R-:W-:-:S05]  /*db10*/  VIADD R19, R18, 0xffffff03 ;  /* 0xffffff0312137836 */ /* 0x000fca0000000000 */
[----:B------:R-:W-:-:S13]  /*db20*/  ISETP.GT.U32.AND P0, PT, R19, 0x1, PT ;  /* 0x000000011300780c */ /* 0x000fda0003f04070 */
[----:B------:R-:W-:Y:S05]  /*db30*/  @P0 BRA `(.L_x_121) ;  /* 0x0000000000780947 */ /* 0x000fea0003800000 */
[----:B------:R-:W-:Y:S02]  /*db40*/  LOP3.LUT R0, R2, 0x7fffff, RZ, 0xc0, !PT ;  /* 0x007fffff02007812 */ /* 0x000fe400078ec0ff */
[----:B------:R-:W-:Y:S02]  /*db50*/  MOV R14, 0x3 ;  /* 0x00000003000e7802 */ /* 0x000fe40000000f00 */
[----:B------:R-:W-:Y:S02]  /*db60*/  LOP3.LUT R0, R0, 0x3f800000, RZ, 0xfc, !PT ;  /* 0x3f80000000007812 */ /* 0x000fe400078efcff */
[----:B------:R-:W-:Y:S02]  /*db70*/  SHF.L.U32 R14, R14, R19, RZ ;  /* 0x000000130e0e7219 */ /* 0x000fe400000006ff */
[----:B------:R-:W1:Y:S02]  /*db80*/  MUFU.RCP R3, R0 ;  /* 0x0000000000037308 */ /* 0x000e640000001000 */
[----:B-1----:R-:W-:-:S04]  /*db90*/  FFMA R10, R0, R3, -1 ;  /* 0xbf800000000a7423 */ /* 0x002fc80000000003 */
[----:B------:R-:W-:-:S04]  /*dba0*/  FADD.FTZ R10, -R10, -RZ ;  /* 0x800000ff0a0a7221 */ /* 0x000fc80000010100 */
[CCC-:B------:R-:W-:Y:S01]  /*dbb0*/  FFMA.RM R12, R3.reuse, R10.reuse, R3.reuse ;  /* 0x0000000a030c7223 */ /* 0x1c0fe20000004003 */
[----:B------:R-:W-:-:S04]  /*dbc0*/  FFMA.RP R13, R3, R10, R3 ;  /* 0x0000000a030d7223 */ /* 0x000fc80000008003 */
[C---:B------:R-:W-:Y:S02]  /*dbd0*/  LOP3.LUT R3, R12.reuse, 0x7fffff, RZ, 0xc0, !PT ;  /* 0x007fffff0c037812 */ /* 0x040fe400078ec0ff */
[----:B------:R-:W-:Y:S02]  /*dbe0*/  FSETP.NEU.FTZ.AND P0, PT, R12, R13, PT ;  /* 0x0000000d0c00720b */ /* 0x000fe40003f1d000 */
[----:B------:R-:W-:Y:S02]  /*dbf0*/  LOP3.LUT R3, R3, 0x800000, RZ, 0xfc, !PT ;  /* 0x0080000003037812 */ /* 0x000fe400078efcff */
[----:B------:R-:W-:Y:S02]  /*dc00*/  SEL R10, RZ, 0xffffffff, !P0 ;  /* 0xffffffffff0a7807 */ /* 0x000fe40004000000 */
[----:B------:R-:W-:Y:S02]  /*dc10*/  LOP3.LUT R14, R14, R3, RZ, 0xc0, !PT ;  /* 0x000000030e0e7212 */ /* 0x000fe400078ec0ff */
[----:B------:R-:W-:-:S02]  /*dc20*/  IADD3 R10, -R10, RZ, RZ ;  /* 0x000000ff0a0a7210 */ /* 0x000fc40007ffe1ff */
[-C--:B------:R-:W-:Y:S02]  /*dc30*/  SHF.R.U32.HI R14, RZ, R19.reuse, R14 ;  /* 0x00000013ff0e7219 */ /* 0x080fe4000001160e */
[----:B------:R-:W-:Y:S02]  /*dc40*/  LOP3.LUT P1, RZ, R10, R19, R3, 0xf8, !PT ;  /* 0x000000130aff7212 */ /* 0x000fe4000782f803 */
[C---:B------:R-:W-:Y:S02]  /*dc50*/  LOP3.LUT P0, RZ, R14.reuse, 0x1, RZ, 0xc0, !PT ;  /* 0x000000010eff7812 */ /* 0x040fe4000780c0ff */
[----:B------:R-:W-:-:S04]  /*dc60*/  LOP3.LUT P2, RZ, R14, 0x2, RZ, 0xc0, !PT ;  /* 0x000000020eff7812 */ /* 0x000fc8000784c0ff */
[----:B------:R-:W-:Y:S02]  /*dc70*/  PLOP3.LUT P0, PT, P0, P1, P2, 0xe0, 0x0 ;  /* 0x000000000000781c */ /* 0x000fe40000703c20 */
[----:B------:R-:W-:Y:S02]  /*dc80*/  LOP3.LUT P1, RZ, R2, 0x7fffff, RZ, 0xc0, !PT ;  /* 0x007fffff02ff7812 */ /* 0x000fe4000782c0ff */
[----:B------:R-:W-:-:S04]  /*dc90*/  SEL R0, RZ, 0x1, !P0 ;  /* 0x00000001ff007807 */ /* 0x000fc80004000000 */
[----:B------:R-:W-:-:S04]  /*dca0*/  IADD3 R0, -R0, RZ, RZ ;  /* 0x000000ff00007210 */ /* 0x000fc80007ffe1ff */
[----:B------:R-:W-:Y:S02]  /*dcb0*/  ISETP.GE.AND P0, PT, R0, RZ, PT ;  /* 0x000000ff0000720c */ /* 0x000fe40003f06270 */
[----:B------:R-:W-:-:S04]  /*dcc0*/  IADD3 R0, R18, -0xfc, RZ ;  /* 0xffffff0412007810 */ /* 0x000fc80007ffe0ff */
[----:B------:R-:W-:-:S07]  /*dcd0*/  SHF.R.U32.HI R3, RZ, R0, R3 ;  /* 0x00000000ff037219 */ /* 0x000fce0000011603 */
[----:B------:R-:W-:-:S05]  /*dce0*/  @!P0 VIADD R3, R3, 0x1 ;  /* 0x0000000103038836 */ /* 0x000fca0000000000 */
[----:B------:R-:W-:-:S04]  /*dcf0*/  @!P1 SHF.L.U32 R3, R3, 0x1, RZ ;  /* 0x0000000103039819 */ /* 0x000fc800000006ff */
[----:B------:R-:W-:Y:S01]  /*dd00*/  LOP3.LUT R3, R3, 0x80000000, R2, 0xf8, !PT ;  /* 0x8000000003037812 */ /* 0x000fe200078ef802 */
[----:B------:R-:W-:Y:S06]  /*dd10*/  BRA `(.L_x_120) ;  /* 0x0000000000047947 */ /* 0x000fec0003800000 */
.L_x_121:
[----:B------:R1:W2:Y:S02]  /*dd20*/  MUFU.RCP R3, R2 ;  /* 0x0000000200037308 */ /* 0x0002a40000001000 */
.L_x_120:
[----:B------:R-:W-:Y:S05]  /*dd30*/  BSYNC B2 ;  /* 0x0000000000027941 */ /* 0x000fea0003800000 */
.L_x_118:
[----:B--2---:R-:W-:Y:S02]  /*dd40*/  MOV R0, R3 ;  /* 0x0000000300007202 */ /* 0x004fe40000000f00 */
[----:B-1----:R-:W-:Y:S02]  /*dd50*/  MOV R2, R15 ;  /* 0x0000000f00027202 */ /* 0x002fe40000000f00 */
[----:B------:R-:W-:-:S04]  /*dd60*/  MOV R3, 0x0 ;  /* 0x0000000000037802 */ /* 0x000fc80000000f00 */
[----:B------:R-:W-:Y:S05]  /*dd70*/  RET.REL.NODEC R2 `(_ZN7cutlass13device_kernelINS_4fmha6kernel28FmhaKernelTmaWarpSpecializedINS1_10collective30FmhaMainloopTmaWarpSpecializedINS_10bfloat16_tEffN4cute5tupleIJNS7_1CILi128EEESA_SA_EEENS8_IJiNS9_ILi1EEENS8_IJiiEEEEEESE_SE_NS4_12CausalFusionEJEEENS4_15FmhaFwdEpilogueIS6_fNS8_IJNS9_ILi64EEESA_SA_EEEEENS2_23IndividualTileSchedulerEJEEEEEvNT_6ParamsE) ;  /* 0xffffff2002a07950 */ /* 0x000fea0003c3ffff */
.L_x_122:
[----:B------:R-:W-:-:S00]  /*dd80*/  BRA `(.L_x_122) ;  /* 0xfffffffc00fc7947 */ /* 0x000fc0000383ffff */
[----:B------:R-:W-:-:S00]  /*dd90*/  NOP ;  /* 0x0000000000007918 */ /* 0x000fc00000000000 */
        /* <DEDUP_REMOVED lines=14> */
.L_x_123:


//--------------------- .nv.global.init           --------------------------
	.section	.nv.global.init,"aw",@progbits
.nv.global.init:
	.type		$str$24,@object
	.size		$str$24,($str$25 - $str$24)
$str$24:
        /*0000*/ 	.byte	0x28, 0x61, 0x64, 0x64, 0x72, 0x65, 0x73, 0x73, 0x20, 0x26, 0x20, 0x6d, 0x61, 0x73, 0x6b, 0x29
        /*0010*/ 	.byte	0x20, 0x3d, 0x3d, 0x20, 0x30, 0x00
	.type		$str$25,@object
	.size		$str$25,(__unnamed_1 - $str$25)
$str$25:
        /*0016*/ 	.byte	0x2f, 0x74, 0x6d, 0x70, 0x2f, 0x63, 0x75, 0x74, 0x6c, 0x61, 0x73, 0x73, 0x5f, 0x73, 0x77, 0x65
        /*0026*/ 	.byte	0x65, 0x70, 0x5f, 0x73, 0x72, 0x63, 0x2f, 0x69, 0x6e, 0x63, 0x6c, 0x75, 0x64, 0x65, 0x2f, 0x63
        /*0036*/ 	.byte	0x75, 0x74, 0x65, 0x2f, 0x70, 0x6f, 0x69, 0x6e, 0x74, 0x65, 0x72, 0x5f, 0x66, 0x6c, 0x61, 0x67
        /*0046*/ 	.byte	0x67, 0x65, 0x64, 0x2e, 0x68, 0x70, 0x70, 0x00
	.type		__unnamed_1,@object
	.size		__unnamed_1,(__unnamed_2 - __unnamed_1)
__unnamed_1:
        /*004e*/ 	.byte	0x61, 0x75, 0x74, 0x6f, 0x20, 0x63, 0x75, 0x74, 0x65, 0x3a, 0x3a, 0x61, 0x73, 0x5f, 0x70, 0x6f
        /* <DEDUP_REMOVED lines=27> */
        /*020e*/ 	.byte	0x32, 0x30, 0x34, 0x38, 0x3e, 0x3e, 0x3e, 0x3e, 0x3e, 0x5d, 0x00
	.type		__unnamed_2,@object
	.size		__unnamed_2,(.L_1 - __unnamed_2)
__unnamed_2:
        /* <DEDUP_REMOVED lines=29> */
.L_1:


//--------------------- .nv.shared._ZN7cutlass13device_kernelINS_4fmha6kernel28FmhaKernelTmaWarpSpecializedINS1_10collective30FmhaMainloopTmaWarpSpecializedINS_10bfloat16_tEffN4cute5tupleIJNS7_1CILi128EEESA_SA_EEENS8_IJiNS9_ILi1EEENS8_IJiiEEEEEESE_SE_NS4_12CausalFusionEJEEENS4_15FmhaFwdEpilogueIS6_fNS8_IJNS9_ILi64EEESA_SA_EEEEENS2_23IndividualTileSchedulerEJEEEEEvNT_6ParamsE --------------------------
	.section	.nv.shared._ZN7cutlass13device_kernelINS_4fmha6kernel28FmhaKernelTmaWarpSpecializedINS1_10collective30FmhaMainloopTmaWarpSpecializedINS_10bfloat16_tEffN4cute5tupleIJNS7_1CILi128EEESA_SA_EEENS8_IJiNS9_ILi1EEENS8_IJiiEEEEEESE_SE_NS4_12CausalFusionEJEEENS4_15FmhaFwdEpilogueIS6_fNS8_IJNS9_ILi64EEESA_SA_EEEEENS2_23IndividualTileSchedulerEJEEEEEvNT_6ParamsE,"aw",@nobits
	.sectionflags	@""
	.align	16
	.zero		1024


//--------------------- .nv.shared.reserved.0     --------------------------
	.section	.nv.shared.reserved.0,"aw",@nobits
	.weak		__nv_reservedSMEM_offset_0_alias
	.size		__nv_reservedSMEM_offset_0_alias, 0, 0
	.other		__nv_reservedSMEM_offset_0_alias,@"STO_CUDA_RESERVED_SHARED STV_DEFAULT"
__nv_reservedSMEM_offset_0_alias:
	.zero		0


//--------------------- .nv.global                --------------------------
	.section	.nv.global,"aw",@nobits
.nv.global:
	.type		_ZN39_INTERNAL_f9b74292_4_k_cu_baae7baa_33694cute1_E,@object
	.size		_ZN39_INTERNAL_f9b74292_4_k_cu_baae7baa_33694cute1_E,(_ZN39_INTERNAL_f9b74292_4_k_cu_baae7baa_33694cuda3std3__45__cpo6cbeginE - _ZN39_INTERNAL_f9b74292_4_k_cu_baae7baa_33694cute1_E)
_ZN39_INTERNAL_f9b74292_4_k_cu_baae7baa_33694cute1_E:
	.zero		1
	.type		_ZN39_INTERNAL_f9b74292_4_k_cu_baae7baa_33694cuda3std3__45__cpo6cbeginE,@object
	.size		_ZN39_INTERNAL_f9b74292_4_k_cu_baae7baa_33694cuda3std3__45__cpo6cbeginE,(_ZN39_INTERNAL_f9b74292_4_k_cu_baae7baa_33694cuda3std3__48in_placeE - _ZN39_INTERNAL_f9b74292_4_k_cu_baae7baa_33694cuda3std3__45__cpo6cbeginE)
_ZN39_INTERNAL_f9b74292_4_k_cu_baae7baa_33694cuda3std3__45__cpo6cbeginE:
	.zero		1
	.type		_ZN39_INTERNAL_f9b74292_4_k_cu_baae7baa_33694cuda3std3__48in_placeE,@object
	.size		_ZN39_INTERNAL_f9b74292_4_k_cu_baae7baa_33694cuda3std3__48in_placeE,(_ZN39_INTERNAL_f9b74292_4_k_cu_baae7baa_33694cuda3std6ranges3__45__cpo9iter_moveE - _ZN39_INTERNAL_f9b74292_4_k_cu_baae7baa_33694cuda3std3__48in_placeE)
_ZN39_INTERNAL_f9b74292_4_k_cu_baae7baa_33694cuda3std3__48in_placeE:
	.zero		1
	.type		_ZN39_INTERNAL_f9b74292_4_k_cu_baae7baa_33694cuda3std6ranges3__45__cpo9iter_moveE,@object
	.size		_ZN39_INTERNAL_f9b74292_4_k_cu_baae7baa_33694cuda3std6ranges3__45__cpo9iter_moveE,(_ZN39_INTERNAL_f9b74292_4_k_cu_baae7baa_33694cuda3std3__45__cpo5beginE - _ZN39_INTERNAL_f9b74292_4_k_cu_baae7baa_33694cuda3std6ranges3__45__cpo9iter_moveE)
_ZN39_INTERNAL_f9b74292_4_k_cu_baae7baa_33694cuda3std6ranges3__45__cpo9iter_moveE:
	.zero		1
	.type		_ZN39_INTERNAL_f9b74292_4_k_cu_baae7baa_33694cuda3std3__45__cpo5beginE,@object
	.size		_ZN39_INTERNAL_f9b74292_4_k_cu_baae7baa_33694cuda3std3__45__cpo5beginE,(_ZN39_INTERNAL_f9b74292_4_k_cu_baae7baa_33694cuda3std3__441_GLOBAL__N__f9b74292_4_k_cu_baae7baa_33696ignoreE - _ZN39_INTERNAL_f9b74292_4_k_cu_baae7baa_33694cuda3std3__45__cpo5beginE)
_ZN39_INTERNAL_f9b74292_4_k_cu_baae7baa_33694cuda3std3__45__cpo5beginE:
	.zero		1
	.type		_ZN39_INTERNAL_f9b74292_4_k_cu_baae7baa_33694cuda3std3__441_GLOBAL__N__f9b74292_4_k_cu_baae7baa_33696ignoreE,@object
	.size		_ZN39_INTERNAL_f9b74292_4_k_cu_baae7baa_33694cuda3std3__441_GLOBAL__N__f9b74292_4_k_cu_baae7baa_33696ignoreE,(_ZN39_INTERNAL_f9b74292_4_k_cu_baae7baa_33694cute7productE - _ZN39_INTERNAL_f9b74292_4_k_cu_baae7baa_33694cuda3std3__441_GLOBAL__N__f9b74292_4_k_cu_baae7baa_33696ignoreE)
_ZN39_INTERNAL_f9b74292_4_k_cu_baae7baa_33694cuda3std3__441_GLOBAL__N__f9b74292_4_k_cu_baae7baa_33696ignoreE:
	.zero		1
	.type		_ZN39_INTERNAL_f9b74292_4_k_cu_baae7baa_33694cute7productE,@object
	.size		_ZN39_INTERNAL_f9b74292_4_k_cu_baae7baa_33694cute7productE,(_ZN39_INTERNAL_f9b74292_4_k_cu_baae7baa_33694cuda3std3__45__cpo3endE - _ZN39_INTERNAL_f9b74292_4_k_cu_baae7baa_33694cute7productE)
_ZN39_INTERNAL_f9b74292_4_k_cu_baae7baa_33694cute7productE:
	.zero		1
	.type		_ZN39_INTERNAL_f9b74292_4_k_cu_baae7baa_33694cuda3std3__45__cpo3endE,@object
	.size		_ZN39_INTERNAL_f9b74292_4_k_cu_baae7baa_33694cuda3std3__45__cpo3endE,(_ZN39_INTERNAL_f9b74292_4_k_cu_baae7baa_33694cuda3std3__419piecewise_constructE - _ZN39_INTERNAL_f9b74292_4_k_cu_baae7baa_33694cuda3std3__45__cpo3endE)
_ZN39_INTERNAL_f9b74292_4_k_cu_baae7baa_33694cuda3std3__45__cpo3endE:
	.zero		1
	.type		_ZN39_INTERNAL_f9b74292_4_k_cu_baae7baa_33694cuda3std3__419piecewise_constructE,@object
	.size		_ZN39_INTERNAL_f9b74292_4_k_cu_baae7baa_33694cuda3std3__419piecewise_constructE,(_ZN39_INTERNAL_f9b74292_4_k_cu_baae7baa_33694cuda3std3__45__cpo4cendE - _ZN39_INTERNAL_f9b74292_4_k_cu_baae7baa_33694cuda3std3__419piecewise_constructE)
_ZN39_INTERNAL_f9b74292_4_k_cu_baae7baa_33694cuda3std3__419piecewise_constructE:
	.zero		1
	.type		_ZN39_INTERNAL_f9b74292_4_k_cu_baae7baa_33694cuda3std3__45__cpo4cendE,@object
	.size		_ZN39_INTERNAL_f9b74292_4_k_cu_baae7baa_33694cuda3std3__45__cpo4cendE,(_ZN39_INTERNAL_f9b74292_4_k_cu_baae7baa_33694cuda3std6ranges3__45__cpo4swapE - _ZN39_INTERNAL_f9b74292_4_k_cu_baae7baa_33694cuda3std3__45__cpo4cendE)
_ZN39_INTERNAL_f9b74292_4_k_cu_baae7baa_33694cuda3std3__45__cpo4cendE:
	.zero		1
	.type		_ZN39_INTERNAL_f9b74292_4_k_cu_baae7baa_33694cuda3std6ranges3__45__cpo4swapE,@object
	.size		_ZN39_INTERNAL_f9b74292_4_k_cu_baae7baa_33694cuda3std6ranges3__45__cpo4swapE,(.L_9 - _ZN39_INTERNAL_f9b74292_4_k_cu_baae7baa_33694cuda3std6ranges3__45__cpo4swapE)
_ZN39_INTERNAL_f9b74292_4_k_cu_baae7baa_33694cuda3std6ranges3__45__cpo4swapE:
	.zero		1
.L_9:


//--------------------- .nv.constant0._ZN7cutlass13device_kernelINS_4fmha6kernel28FmhaKernelTmaWarpSpecializedINS1_10collective30FmhaMainloopTmaWarpSpecializedINS_10bfloat16_tEffN4cute5tupleIJNS7_1CILi128EEESA_SA_EEENS8_IJiNS9_ILi1EEENS8_IJiiEEEEEESE_SE_NS4_12CausalFusionEJEEENS4_15FmhaFwdEpilogueIS6_fNS8_IJNS9_ILi64EEESA_SA_EEEEENS2_23IndividualTileSchedulerEJEEEEEvNT_6ParamsE --------------------------
	.section	.nv.constant0._ZN7cutlass13device_kernelINS_4fmha6kernel28FmhaKernelTmaWarpSpecializedINS1_10collective30FmhaMainloopTmaWarpSpecializedINS_10bfloat16_tEffN4cute5tupleIJNS7_1CILi128EEESA_SA_EEENS8_IJiNS9_ILi1EEENS8_IJiiEEEEEESE_SE_NS4_12CausalFusionEJEEENS4_15FmhaFwdEpilogueIS6_fNS8_IJNS9_ILi64EEESA_SA_EEEEENS2_23IndividualTileSchedulerEJEEEEEvNT_6ParamsE,"a",@progbits
	.sectionflags	@""
	.align	4
.nv.constant0._ZN7cutlass13device_kernelINS_4fmha6kernel28FmhaKernelTmaWarpSpecializedINS1_10collective30FmhaMainloopTmaWarpSpecializedINS_10bfloat16_tEffN4cute5tupleIJNS7_1CILi128EEESA_SA_EEENS8_IJiNS9_ILi1EEENS8_IJiiEEEEEESE_SE_NS4_12CausalFusionEJEEENS4_15FmhaFwdEpilogueIS6_fNS8_IJNS9_ILi64EEESA_SA_EEEEENS2_23IndividualTileSchedulerEJEEEEEvNT_6ParamsE:
	.zero		2688


//--------------------- SYMBOLS --------------------------

	.type		.nv.reservedSmem.offset0,@object
	.size		.nv.reservedSmem.offset0,0x4
	.type		__assertfail,@function
